	.target	sm_90a

	.elftype	@"ET_EXEC"


//--------------------- .note.nv.tkinfo           --------------------------
	.section	.note.nv.tkinfo,"",@"SHT_NOTE"
	.sectionflags	@"SHF_NOTE_NV_TKINFO"
	.tkinfo
        /*0018*/ 	.word	0x00000002
        /*0030*/ 	.string	""
        /*0030*/ 	.string	"ptxas"
        /*0030*/ 	.string	"Cuda compilation tools, release 13.0, V13.0.88"
        /*0030*/ 	.string	"Build cuda_13.0.r13.0/compiler.36424714_0"
        /*0030*/ 	.string	"-arch sm_90a -m 64 "



//--------------------- .note.nv.cuinfo           --------------------------
	.section	.note.nv.cuinfo,"",@"SHT_NOTE"
	.sectionflags	@"SHF_NOTE_NV_CUINFO"
        /*0018*/ 	.short	0x0002
        /*001a*/ 	.short	0x005a
        /*001c*/ 	.short	0x0082
	.zero		2


//--------------------- .nv.info                  --------------------------
	.section	.nv.info,"",@"SHT_CUDA_INFO"
	.align	4


	//----- nvinfo : EIATTR_REGCOUNT
	.align		4
        /*0000*/ 	.byte	0x04, 0x2f
        /*0002*/ 	.short	(.L_12 - .L_11)
	.align		4
.L_11:
        /*0004*/ 	.word	index@(_ZN7cutlass13device_kernelINS_4gemm6kernel13GemmUniversalIN4cute5tupleIJiiiiEEENS1_10collective13CollectiveMmaINS1_37MainloopSm90TmaGmmaWarpSpecializedFP8ILi4ENS5_IJNS4_1CILi1EEENSA_ILi4EEESB_EEENS1_35KernelTmaWarpSpecializedCooperativeEEENS5_IJNSA_ILi128EEENSA_ILi256EEESG_EEENS_12float_e5m2_tENS5_IJlSB_lEEESJ_SK_NS4_8TiledMMAINS4_8MMA_AtomIJNS4_4SM904GMMA31MMA_64x256x32_F32E5M2E5M2_SS_TNILNSO_7ScaleInE1ELSQ_1EEEEEENS4_6LayoutINS5_IJNSA_ILi2EEESB_SB_EEENS5_IJSB_NSA_ILi0EEESW_EEEEENS5_IJNS4_10UnderscoreESZ_SZ_EEEEENS4_23SM90_TMA_LOAD_MULTICASTENS4_14ComposedLayoutINS4_7SwizzleILi3ELi4ELi3EEENS4_18smem_ptr_flag_bitsILi8EEENST_INS5_IJNSA_ILi8EEESG_EEENS5_IJSG_SB_EEEEEEEvNS4_8identityENS4_13SM90_TMA_LOADES1C_vS1D_EENS_8epilogue10collective6detail29Sm90TmaWarpSpecializedAdapterINS1H_15DefaultEpilogueISJ_SK_SK_NS1G_6thread17LinearCombinationISJ_Li1EffLNS1L_9ScaleType4KindE0ELNS_15FloatRoundStyleE2ESJ_EENS1_15EpilogueDefaultEEEEEvvEEEEvNT_6ParamsE)
        /*0008*/ 	.word	0x000000a8


	//----- nvinfo : EIATTR_FRAME_SIZE
	.align		4
.L_12:
        /*000c*/ 	.byte	0x04, 0x11
        /*000e*/ 	.short	(.L_14 - .L_13)
	.align		4
.L_13:
        /*0010*/ 	.word	index@(_ZN7cutlass13device_kernelINS_4gemm6kernel13GemmUniversalIN4cute5tupleIJiiiiEEENS1_10collective13CollectiveMmaINS1_37MainloopSm90TmaGmmaWarpSpecializedFP8ILi4ENS5_IJNS4_1CILi1EEENSA_ILi4EEESB_EEENS1_35KernelTmaWarpSpecializedCooperativeEEENS5_IJNSA_ILi128EEENSA_ILi256EEESG_EEENS_12float_e5m2_tENS5_IJlSB_lEEESJ_SK_NS4_8TiledMMAINS4_8MMA_AtomIJNS4_4SM904GMMA31MMA_64x256x32_F32E5M2E5M2_SS_TNILNSO_7ScaleInE1ELSQ_1EEEEEENS4_6LayoutINS5_IJNSA_ILi2EEESB_SB_EEENS5_IJSB_NSA_ILi0EEESW_EEEEENS5_IJNS4_10UnderscoreESZ_SZ_EEEEENS4_23SM90_TMA_LOAD_MULTICASTENS4_14ComposedLayoutINS4_7SwizzleILi3ELi4ELi3EEENS4_18smem_ptr_flag_bitsILi8EEENST_INS5_IJNSA_ILi8EEESG_EEENS5_IJSG_SB_EEEEEEEvNS4_8identityENS4_13SM90_TMA_LOADES1C_vS1D_EENS_8epilogue10collective6detail29Sm90TmaWarpSpecializedAdapterINS1H_15DefaultEpilogueISJ_SK_SK_NS1G_6thread17LinearCombinationISJ_Li1EffLNS1L_9ScaleType4KindE0ELNS_15FloatRoundStyleE2ESJ_EENS1_15EpilogueDefaultEEEEEvvEEEEvNT_6ParamsE)
        /*0014*/ 	.word	0x000000f8


	//----- nvinfo : EIATTR_MIN_STACK_SIZE
	.align		4
.L_14:
        /*0018*/ 	.byte	0x04, 0x12
        /*001a*/ 	.short	(.L_16 - .L_15)
	.align		4
.L_15:
        /*001c*/ 	.word	index@(_ZN7cutlass13device_kernelINS_4gemm6kernel13GemmUniversalIN4cute5tupleIJiiiiEEENS1_10collective13CollectiveMmaINS1_37MainloopSm90TmaGmmaWarpSpecializedFP8ILi4ENS5_IJNS4_1CILi1EEENSA_ILi4EEESB_EEENS1_35KernelTmaWarpSpecializedCooperativeEEENS5_IJNSA_ILi128EEENSA_ILi256EEESG_EEENS_12float_e5m2_tENS5_IJlSB_lEEESJ_SK_NS4_8TiledMMAINS4_8MMA_AtomIJNS4_4SM904GMMA31MMA_64x256x32_F32E5M2E5M2_SS_TNILNSO_7ScaleInE1ELSQ_1EEEEEENS4_6LayoutINS5_IJNSA_ILi2EEESB_SB_EEENS5_IJSB_NSA_ILi0EEESW_EEEEENS5_IJNS4_10UnderscoreESZ_SZ_EEEEENS4_23SM90_TMA_LOAD_MULTICASTENS4_14ComposedLayoutINS4_7SwizzleILi3ELi4ELi3EEENS4_18smem_ptr_flag_bitsILi8EEENST_INS5_IJNSA_ILi8EEESG_EEENS5_IJSG_SB_EEEEEEEvNS4_8identityENS4_13SM90_TMA_LOADES1C_vS1D_EENS_8epilogue10collective6detail29Sm90TmaWarpSpecializedAdapterINS1H_15DefaultEpilogueISJ_SK_SK_NS1G_6thread17LinearCombinationISJ_Li1EffLNS1L_9ScaleType4KindE0ELNS_15FloatRoundStyleE2ESJ_EENS1_15EpilogueDefaultEEEEEvvEEEEvNT_6ParamsE)
        /*0020*/ 	.word	0x000000f8
.L_16:


//--------------------- .nv.compat                --------------------------
	.section	.nv.compat,"",@"SHT_CUDA_COMPAT_INFO"
	.align	4
        /*0000*/ 	.byte	0x02, 0x09, 0x01, 0x00, 0x02, 0x02, 0x04, 0x00, 0x02, 0x05, 0x05, 0x00, 0x03, 0x07, 0x01, 0x01
        /*0010*/ 	.byte	0x02, 0x03, 0x01, 0x00, 0x02, 0x06, 0x01, 0x00, 0x04, 0x0b, 0x08, 0x00, 0x00, 0x00, 0x00, 0x00
        /*0020*/ 	.byte	0x00, 0x00, 0x00, 0x00


//--------------------- .nv.info._ZN7cutlass13device_kernelINS_4gemm6kernel13GemmUniversalIN4cute5tupleIJiiiiEEENS1_10collective13CollectiveMmaINS1_37MainloopSm90TmaGmmaWarpSpecializedFP8ILi4ENS5_IJNS4_1CILi1EEENSA_ILi4EEESB_EEENS1_35KernelTmaWarpSpecializedCooperativeEEENS5_IJNSA_ILi128EEENSA_ILi256EEESG_EEENS_12float_e5m2_tENS5_IJlSB_lEEESJ_SK_NS4_8TiledMMAINS4_8MMA_AtomIJNS4_4SM904GMMA31MMA_64x256x32_F32E5M2E5M2_SS_TNILNSO_7ScaleInE1ELSQ_1EEEEEENS4_6LayoutINS5_IJNSA_ILi2EEESB_SB_EEENS5_IJSB_NSA_ILi0EEESW_EEEEENS5_IJNS4_10UnderscoreESZ_SZ_EEEEENS4_23SM90_TMA_LOAD_MULTICASTENS4_14ComposedLayoutINS4_7SwizzleILi3ELi4ELi3EEENS4_18smem_ptr_flag_bitsILi8EEENST_INS5_IJNSA_ILi8EEESG_EEENS5_IJSG_SB_EEEEEEEvNS4_8identityENS4_13SM90_TMA_LOADES1C_vS1D_EENS_8epilogue10collective6detail29Sm90TmaWarpSpecializedAdapterINS1H_15DefaultEpilogueISJ_SK_SK_NS1G_6thread17LinearCombinationISJ_Li1EffLNS1L_9ScaleType4KindE0ELNS_15FloatRoundStyleE2ESJ_EENS1_15EpilogueDefaultEEEEEvvEEEEvNT_6ParamsE --------------------------
	.section	.nv.info._ZN7cutlass13device_kernelINS_4gemm6kernel13GemmUniversalIN4cute5tupleIJiiiiEEENS1_10collective13CollectiveMmaINS1_37MainloopSm90TmaGmmaWarpSpecializedFP8ILi4ENS5_IJNS4_1CILi1EEENSA_ILi4EEESB_EEENS1_35KernelTmaWarpSpecializedCooperativeEEENS5_IJNSA_ILi128EEENSA_ILi256EEESG_EEENS_12float_e5m2_tENS5_IJlSB_lEEESJ_SK_NS4_8TiledMMAINS4_8MMA_AtomIJNS4_4SM904GMMA31MMA_64x256x32_F32E5M2E5M2_SS_TNILNSO_7ScaleInE1ELSQ_1EEEEEENS4_6LayoutINS5_IJNSA_ILi2EEESB_SB_EEENS5_IJSB_NSA_ILi0EEESW_EEEEENS5_IJNS4_10UnderscoreESZ_SZ_EEEEENS4_23SM90_TMA_LOAD_MULTICASTENS4_14ComposedLayoutINS4_7SwizzleILi3ELi4ELi3EEENS4_18smem_ptr_flag_bitsILi8EEENST_INS5_IJNSA_ILi8EEESG_EEENS5_IJSG_SB_EEEEEEEvNS4_8identityENS4_13SM90_TMA_LOADES1C_vS1D_EENS_8epilogue10collective6detail29Sm90TmaWarpSpecializedAdapterINS1H_15DefaultEpilogueISJ_SK_SK_NS1G_6thread17LinearCombinationISJ_Li1EffLNS1L_9ScaleType4KindE0ELNS_15FloatRoundStyleE2ESJ_EENS1_15EpilogueDefaultEEEEEvvEEEEvNT_6ParamsE,"",@"SHT_CUDA_INFO"
	.sectionflags	@""
	.align	4


	//----- nvinfo : EIATTR_CUDA_API_VERSION
	.align		4
        /*0000*/ 	.byte	0x04, 0x37
        /*0002*/ 	.short	(.L_18 - .L_17)
.L_17:
        /*0004*/ 	.word	0x00000082


	//----- nvinfo : EIATTR_KPARAM_INFO
	.align		4
.L_18:
        /*0008*/ 	.byte	0x04, 0x17
        /*000a*/ 	.short	(.L_20 - .L_19)
.L_19:
        /*000c*/ 	.word	0x00000000
        /*0010*/ 	.short	0x0000
        /*0012*/ 	.short	0x0070
        /*0014*/ 	.byte	0x00, 0xf0, 0x01, 0x10


	//----- nvinfo : EIATTR_SPARSE_MMA_MASK
	.align		4
.L_20:
        /*0018*/ 	.byte	0x03, 0x50
        /*001a*/ 	.short	0x0000


	//----- nvinfo : EIATTR_MAXREG_COUNT
	.align		4
        /*001c*/ 	.byte	0x03, 0x1b
        /*001e*/ 	.short	0x00a8


	//----- nvinfo : EIATTR_NUM_BARRIERS
	.align		4
        /*0020*/ 	.byte	0x02, 0x4c
        /*0022*/ 	.byte	0x01
	.zero		1


	//----- nvinfo : EIATTR_ANNOTATIONS
	.align		4
        /*0024*/ 	.byte	0x04, 0x55
        /*0026*/ 	.short	(.L_22 - .L_21)


	//   ....[0]....
.L_21:
        /*0028*/ 	.word	0x00000001
        /*002c*/ 	.byte	0x70, 0x06, 0x00, 0x00, 0x01, 0x00, 0x00, 0x00, 0xa0, 0x08, 0x00, 0x00, 0x01, 0x00, 0x00, 0x00
        /* <DEDUP_REMOVED lines=188> */
        /*0bfc*/ 	.byte	0x20, 0x03, 0x01, 0x00, 0x01, 0x00, 0x00, 0x00, 0x70, 0x03, 0x01, 0x00


	//----- nvinfo : EIATTR_MERCURY_ISA_VERSION
	.align		4
.L_22:
        /*0c08*/ 	.byte	0x03, 0x5f
        /*0c0a*/ 	.short	0x0101


	//----- nvinfo : EIATTR_INT_WARP_WIDE_INSTR_OFFSETS
	.align		4
        /*0c0c*/ 	.byte	0x04, 0x31
        /*0c0e*/ 	.short	(.L_24 - .L_23)


	//   ....[0]....
.L_23:
        /*0c10*/ 	.word	0x00000530


	//   ....[1]....
        /*0c14*/ 	.word	0x00000550


	//   ....[2]....
        /*0c18*/ 	.word	0x000006a0


	//   ....[3]....
        /*0c1c*/ 	.word	0x00005290


	//----- nvinfo : EIATTR_COOP_GROUP_MASK_REGIDS
	.align		4
.L_24:
        /*0c20*/ 	.byte	0x04, 0x29
        /*0c22*/ 	.short	(.L_26 - .L_25)


	//   ....[0]....
.L_25:
        /*0c24*/ 	.word	0xffffffff


	//   ....[1]....
        /*0c28*/ 	.word	0xffffffff


	//   ....[2]....
        /*0c2c*/ 	.word	0xffffffff


	//   ....[3]....
        /*0c30*/ 	.word	0xffffffff


	//   ....[4]....
        /*0c34*/ 	.word	0xffffffff


	//   ....[5]....
        /*0c38*/ 	.word	0xffffffff


	//----- nvinfo : EIATTR_COOP_GROUP_INSTR_OFFSETS
	.align		4
.L_26:
        /*0c3c*/ 	.byte	0x04, 0x28
        /*0c3e*/ 	.short	(.L_28 - .L_27)


	//   ....[0]....
.L_27:
        /*0c40*/ 	.word	0x00000070


	//   ....[1]....
        /*0c44*/ 	.word	0x00000080


	//   ....[2]....
        /*0c48*/ 	.word	0x000001a0


	//   ....[3]....
        /*0c4c*/ 	.word	0x000003c0


	//   ....[4]....
        /*0c50*/ 	.word	0x000007b0


	//   ....[5]....
        /*0c54*/ 	.word	0x00001530


	//----- nvinfo : EIATTR_REG_RECONFIG
	.align		4
.L_28:
        /*0c58*/ 	.byte	0x01, 0x54
	.zero		2


	//----- nvinfo : EIATTR_MBARRIER_INSTR_OFFSETS
	.align		4
        /*0c5c*/ 	.byte	0x04, 0x39
        /*0c5e*/ 	.short	(.L_30 - .L_29)


	//   ....[0]....
.L_29:
        /*0c60*/ 	.word	0x00000320
        /*0c64*/ 	.word	0x000000ff
        /*0c68*/ 	.word	0x00000000
        /*0c6c*/ 	.short	0x0100
        /*0c6e*/ 	.byte	0x09
	.zero		1


	//   ....[1]....
        /*0c70*/ 	.word	0x00000330
        /*0c74*/ 	.word	0x000000ff
        /*0c78*/ 	.word	0x00000020
        /*0c7c*/ 	.short	0x0100
        /*0c7e*/ 	.byte	0x09
	.zero		1


	//   ....[2]....
        /*0c80*/ 	.word	0x00000340
        /*0c84*/ 	.word	0x000000ff
        /*0c88*/ 	.word	0x00000008
        /*0c8c*/ 	.short	0x0100
        /*0c8e*/ 	.byte	0x09
	.zero		1


	//   ....[3]....
        /*0c90*/ 	.word	0x00000350
        /*0c94*/ 	.word	0x000000ff
        /*0c98*/ 	.word	0x00000028
        /*0c9c*/ 	.short	0x0100
        /*0c9e*/ 	.byte	0x09
	.zero		1


	//   ....[4]....
        /*0ca0*/ 	.word	0x00000360
        /*0ca4*/ 	.word	0x000000ff
        /*0ca8*/ 	.word	0x00000010
        /*0cac*/ 	.short	0x0100
        /*0cae*/ 	.byte	0x09
	.zero		1


	//   ....[5]....
        /*0cb0*/ 	.word	0x00000370
        /*0cb4*/ 	.word	0x000000ff
        /*0cb8*/ 	.word	0x00000030
        /*0cbc*/ 	.short	0x0100
        /*0cbe*/ 	.byte	0x09
	.zero		1


	//   ....[6]....
        /*0cc0*/ 	.word	0x00000380
        /*0cc4*/ 	.word	0x000000ff
        /*0cc8*/ 	.word	0x00000018
        /*0ccc*/ 	.short	0x0100
        /*0cce*/ 	.byte	0x09
	.zero		1


	//   ....[7]....
        /*0cd0*/ 	.word	0x00000390
        /*0cd4*/ 	.word	0x000000ff
        /*0cd8*/ 	.word	0x00000038
        /*0cdc*/ 	.short	0x0100
        /*0cde*/ 	.byte	0x09
	.zero		1


	//   ....[8]....
        /*0ce0*/ 	.word	0x00000730
        /*0ce4*/ 	.word	0x000000ff
        /*0ce8*/ 	.word	0x00000050
        /*0cec*/ 	.short	0x0100
        /*0cee*/ 	.byte	0x06
	.zero		1


	//   ....[9]....
        /*0cf0*/ 	.word	0x00000760
        /*0cf4*/ 	.word	0x000000ff
        /*0cf8*/ 	.word	0x00000058
        /*0cfc*/ 	.short	0x0100
        /*0cfe*/ 	.byte	0x06
	.zero		1


	//   ....[10]....
        /*0d00*/ 	.word	0x00001d30
        /*0d04*/ 	.word	0x000000ff
        /*0d08*/ 	.word	0x00000000
        /*0d0c*/ 	.short	0x010a
        /*0d0e*/ 	.byte	0x06
	.zero		1


	//   ....[11]....
        /*0d10*/ 	.word	0x00001d70
        /*0d14*/ 	.word	0x000000ff
        /*0d18*/ 	.word	0x00000000
        /*0d1c*/ 	.short	0x010a
        /*0d1e*/ 	.byte	0x06
	.zero		1


	//   ....[12]....
        /*0d20*/ 	.word	0x00003040
        /*0d24*/ 	.word	0x000000ff
        /*0d28*/ 	.word	0x00000000
        /*0d2c*/ 	.short	0x010a
        /*0d2e*/ 	.byte	0x09
	.zero		1


	//   ....[13]....
        /*0d30*/ 	.word	0x00003080
        /*0d34*/ 	.word	0x000000ff
        /*0d38*/ 	.word	0x00000000
        /*0d3c*/ 	.short	0x010a
        /*0d3e*/ 	.byte	0x09
	.zero		1


	//   ....[14]....
        /*0d40*/ 	.word	0x00004190
        /*0d44*/ 	.word	0x000000e5
        /*0d48*/ 	.word	0x00000000
        /*0d4c*/ 	.short	0x0101
        /*0d4e*/ 	.byte	0x3f
	.zero		1


	//   ....[15]....
        /*0d50*/ 	.word	0x00005350
        /*0d54*/ 	.word	0x00000018
        /*0d58*/ 	.word	0x00000000
        /*0d5c*/ 	.short	0x0101
        /*0d5e*/ 	.byte	0x3f
	.zero		1


	//   ....[16]....
        /*0d60*/ 	.word	0x0000f560
        /*0d64*/ 	.word	0x00000005
        /*0d68*/ 	.word	0x00000020
        /*0d6c*/ 	.short	0x010a
        /*0d6e*/ 	.byte	0x3f
	.zero		1


	//   ....[17]....
        /*0d70*/ 	.word	0x0000f9b0
        /*0d74*/ 	.word	0x00000003
        /*0d78*/ 	.word	0x00000058
        /*0d7c*/ 	.short	0x0101
        /*0d7e*/ 	.byte	0x3f
	.zero		1


	//   ....[18]....
        /*0d80*/ 	.word	0x000100c0
        /*0d84*/ 	.word	0x00000005
        /*0d88*/ 	.word	0x00000000
        /*0d8c*/ 	.short	0x010a
        /*0d8e*/ 	.byte	0x3f
	.zero		1


	//   ....[19]....
        /*0d90*/ 	.word	0x00010140
        /*0d94*/ 	.word	0x00000007
        /*0d98*/ 	.word	0x00000000
        /*0d9c*/ 	.short	0x010a
        /*0d9e*/ 	.byte	0x3f
	.zero		1


	//   ....[20]....
        /*0da0*/ 	.word	0x000101d0
        /*0da4*/ 	.word	0x00000006
        /*0da8*/ 	.word	0x00000000
        /*0dac*/ 	.short	0x010a
        /*0dae*/ 	.byte	0x3f
	.zero		1


	//   ....[21]....
        /*0db0*/ 	.word	0x00010260
        /*0db4*/ 	.word	0x00000003
        /*0db8*/ 	.word	0x00000000
        /*0dbc*/ 	.short	0x010a
        /*0dbe*/ 	.byte	0x3f
	.zero		1


	//   ....[22]....
        /*0dc0*/ 	.word	0x000102d0
        /*0dc4*/ 	.word	0x00000003
        /*0dc8*/ 	.word	0x00000000
        /*0dcc*/ 	.short	0x010a
        /*0dce*/ 	.byte	0x3f
	.zero		1


	//   ....[23]....
        /*0dd0*/ 	.word	0x00010340
        /*0dd4*/ 	.word	0x00000000
        /*0dd8*/ 	.word	0x00000000
        /*0ddc*/ 	.short	0x010a
        /*0dde*/ 	.byte	0x3f
	.zero		1


	//   ....[24]....
        /*0de0*/ 	.word	0x00010420
        /*0de4*/ 	.word	0x00000005
        /*0de8*/ 	.word	0x00000020
        /*0dec*/ 	.short	0x010a
        /*0dee*/ 	.byte	0x3f
	.zero		1


	//   ....[25]....
        /*0df0*/ 	.word	0x000104f0
        /*0df4*/ 	.word	0x00000005
        /*0df8*/ 	.word	0x00000000
        /*0dfc*/ 	.short	0x010a
        /*0dfe*/ 	.byte	0x3f
	.zero		1


	//   ....[26]....
        /*0e00*/ 	.word	0x00010540
        /*0e04*/ 	.word	0x00000007
        /*0e08*/ 	.word	0x00000000
        /*0e0c*/ 	.short	0x010a
        /*0e0e*/ 	.byte	0x3f
	.zero		1


	//   ....[27]....
        /*0e10*/ 	.word	0x00010590
        /*0e14*/ 	.word	0x00000006
        /*0e18*/ 	.word	0x00000000
        /*0e1c*/ 	.short	0x010a
        /*0e1e*/ 	.byte	0x3f
	.zero		1


	//----- nvinfo : EIATTR_NUM_MBARRIERS
	.align		4
.L_30:
        /*0e20*/ 	.byte	0x03, 0x38
        /*0e22*/ 	.short	0x000a


	//----- nvinfo : EIATTR_EXIT_INSTR_OFFSETS
	.align		4
        /*0e24*/ 	.byte	0x04, 0x1c
        /*0e26*/ 	.short	(.L_32 - .L_31)


	//   ....[0]....
.L_31:
        /*0e28*/ 	.word	0x00000940


	//   ....[1]....
        /*0e2c*/ 	.word	0x000011d0


	//   ....[2]....
        /*0e30*/ 	.word	0x0000ec50


	//   ....[3]....
        /*0e34*/ 	.word	0x0000f1e0


	//   ....[4]....
        /*0e38*/ 	.word	0x000102b0


	//----- nvinfo : EIATTR_MAX_THREADS
	.align		4
.L_32:
        /*0e3c*/ 	.byte	0x04, 0x05
        /*0e3e*/ 	.short	(.L_34 - .L_33)
.L_33:
        /*0e40*/ 	.word	0x00000180
        /*0e44*/ 	.word	0x00000001
        /*0e48*/ 	.word	0x00000001


	//----- nvinfo : EIATTR_CRS_STACK_SIZE
	.align		4
.L_34:
        /*0e4c*/ 	.byte	0x04, 0x1e
        /*0e4e*/ 	.short	(.L_36 - .L_35)
.L_35:
        /*0e50*/ 	.word	0x00000000


	//----- nvinfo : EIATTR_CBANK_PARAM_SIZE
	.align		4
.L_36:
        /*0e54*/ 	.byte	0x03, 0x19
        /*0e56*/ 	.short	0x0470


	//----- nvinfo : EIATTR_PARAM_CBANK
	.align		4
        /*0e58*/ 	.byte	0x04, 0x0a
        /*0e5a*/ 	.short	(.L_38 - .L_37)
	.align		4
.L_37:
        /*0e5c*/ 	.word	index@(.nv.constant0._ZN7cutlass13device_kernelINS_4gemm6kernel13GemmUniversalIN4cute5tupleIJiiiiEEENS1_10collective13CollectiveMmaINS1_37MainloopSm90TmaGmmaWarpSpecializedFP8ILi4ENS5_IJNS4_1CILi1EEENSA_ILi4EEESB_EEENS1_35KernelTmaWarpSpecializedCooperativeEEENS5_IJNSA_ILi128EEENSA_ILi256EEESG_EEENS_12float_e5m2_tENS5_IJlSB_lEEESJ_SK_NS4_8TiledMMAINS4_8MMA_AtomIJNS4_4SM904GMMA31MMA_64x256x32_F32E5M2E5M2_SS_TNILNSO_7ScaleInE1ELSQ_1EEEEEENS4_6LayoutINS5_IJNSA_ILi2EEESB_SB_EEENS5_IJSB_NSA_ILi0EEESW_EEEEENS5_IJNS4_10UnderscoreESZ_SZ_EEEEENS4_23SM90_TMA_LOAD_MULTICASTENS4_14ComposedLayoutINS4_7SwizzleILi3ELi4ELi3EEENS4_18smem_ptr_flag_bitsILi8EEENST_INS5_IJNSA_ILi8EEESG_EEENS5_IJSG_SB_EEEEEEEvNS4_8identityENS4_13SM90_TMA_LOADES1C_vS1D_EENS_8epilogue10collective6detail29Sm90TmaWarpSpecializedAdapterINS1H_15DefaultEpilogueISJ_SK_SK_NS1G_6thread17LinearCombinationISJ_Li1EffLNS1L_9ScaleType4KindE0ELNS_15FloatRoundStyleE2ESJ_EENS1_15EpilogueDefaultEEEEEvvEEEEvNT_6ParamsE)
        /*0e60*/ 	.short	0x0210
        /*0e62*/ 	.short	0x0470


	//----- nvinfo : EIATTR_SW_WAR
	.align		4
.L_38:
        /*0e64*/ 	.byte	0x04, 0x36
        /*0e66*/ 	.short	(.L_40 - .L_39)
.L_39:
        /*0e68*/ 	.word	0x00000008
.L_40:


//--------------------- .nv.callgraph             --------------------------
	.section	.nv.callgraph,"",@"SHT_CUDA_CALLGRAPH"
	.align	4
	.sectionentsize	8
	.align		4
        /*0000*/ 	.word	0x00000000
	.align		4
        /*0004*/ 	.word	0xffffffff
	.align		4
        /*0008*/ 	.word	0x00000000
	.align		4
        /*000c*/ 	.word	0xfffffffe
	.align		4
        /*0010*/ 	.word	0x00000000
	.align		4
        /*0014*/ 	.word	0xfffffffd
	.align		4
        /*0018*/ 	.word	0x00000000
	.align		4
        /*001c*/ 	.word	0xfffffffc


//--------------------- .nv.constant4             --------------------------
	.section	.nv.constant4,"a",@progbits
	.align	8
	.align		8
.nv.constant4:
        /*0000*/ 	.dword	_ZN40_INTERNAL_609c814a_4_k_cu_8cf46856_271264cuda3std3__45__cpo5beginE
	.align		8
        /*0008*/ 	.dword	_ZN40_INTERNAL_609c814a_4_k_cu_8cf46856_271264cuda3std3__45__cpo3endE
	.align		8
        /*0010*/ 	.dword	_ZN40_INTERNAL_609c814a_4_k_cu_8cf46856_271264cuda3std3__45__cpo6cbeginE
	.align		8
        /*0018*/ 	.dword	_ZN40_INTERNAL_609c814a_4_k_cu_8cf46856_271264cuda3std3__45__cpo4cendE
	.align		8
        /*0020*/ 	.dword	_ZN40_INTERNAL_609c814a_4_k_cu_8cf46856_271264cuda3std3__442_GLOBAL__N__609c814a_4_k_cu_8cf46856_271266ignoreE
	.align		8
        /*0028*/ 	.dword	_ZN40_INTERNAL_609c814a_4_k_cu_8cf46856_271264cuda3std3__419piecewise_constructE
	.align		8
        /*0030*/ 	.dword	_ZN40_INTERNAL_609c814a_4_k_cu_8cf46856_271264cuda3std3__48in_placeE
	.align		8
        /*0038*/ 	.dword	_ZN40_INTERNAL_609c814a_4_k_cu_8cf46856_271264cuda3std6ranges3__45__cpo4swapE
	.align		8
        /*0040*/ 	.dword	_ZN40_INTERNAL_609c814a_4_k_cu_8cf46856_271264cuda3std6ranges3__45__cpo9iter_moveE
	.align		8
        /*0048*/ 	.dword	_ZN40_INTERNAL_609c814a_4_k_cu_8cf46856_271264cute7productE
	.align		8
        /*0050*/ 	.dword	_ZN40_INTERNAL_609c814a_4_k_cu_8cf46856_271264cute1_E


//--------------------- .text._ZN7cutlass13device_kernelINS_4gemm6kernel13GemmUniversalIN4cute5tupleIJiiiiEEENS1_10collective13CollectiveMmaINS1_37MainloopSm90TmaGmmaWarpSpecializedFP8ILi4ENS5_IJNS4_1CILi1EEENSA_ILi4EEESB_EEENS1_35KernelTmaWarpSpecializedCooperativeEEENS5_IJNSA_ILi128EEENSA_ILi256EEESG_EEENS_12float_e5m2_tENS5_IJlSB_lEEESJ_SK_NS4_8TiledMMAINS4_8MMA_AtomIJNS4_4SM904GMMA31MMA_64x256x32_F32E5M2E5M2_SS_TNILNSO_7ScaleInE1ELSQ_1EEEEEENS4_6LayoutINS5_IJNSA_ILi2EEESB_SB_EEENS5_IJSB_NSA_ILi0EEESW_EEEEENS5_IJNS4_10UnderscoreESZ_SZ_EEEEENS4_23SM90_TMA_LOAD_MULTICASTENS4_14ComposedLayoutINS4_7SwizzleILi3ELi4ELi3EEENS4_18smem_ptr_flag_bitsILi8EEENST_INS5_IJNSA_ILi8EEESG_EEENS5_IJSG_SB_EEEEEEEvNS4_8identityENS4_13SM90_TMA_LOADES1C_vS1D_EENS_8epilogue10collective6detail29Sm90TmaWarpSpecializedAdapterINS1H_15DefaultEpilogueISJ_SK_SK_NS1G_6thread17LinearCombinationISJ_Li1EffLNS1L_9ScaleType4KindE0ELNS_15FloatRoundStyleE2ESJ_EENS1_15EpilogueDefaultEEEEEvvEEEEvNT_6ParamsE --------------------------
	.section	.text._ZN7cutlass13device_kernelINS_4gemm6kernel13GemmUniversalIN4cute5tupleIJiiiiEEENS1_10collective13CollectiveMmaINS1_37MainloopSm90TmaGmmaWarpSpecializedFP8ILi4ENS5_IJNS4_1CILi1EEENSA_ILi4EEESB_EEENS1_35KernelTmaWarpSpecializedCooperativeEEENS5_IJNSA_ILi128EEENSA_ILi256EEESG_EEENS_12float_e5m2_tENS5_IJlSB_lEEESJ_SK_NS4_8TiledMMAINS4_8MMA_AtomIJNS4_4SM904GMMA31MMA_64x256x32_F32E5M2E5M2_SS_TNILNSO_7ScaleInE1ELSQ_1EEEEEENS4_6LayoutINS5_IJNSA_ILi2EEESB_SB_EEENS5_IJSB_NSA_ILi0EEESW_EEEEENS5_IJNS4_10UnderscoreESZ_SZ_EEEEENS4_23SM90_TMA_LOAD_MULTICASTENS4_14ComposedLayoutINS4_7SwizzleILi3ELi4ELi3EEENS4_18smem_ptr_flag_bitsILi8EEENST_INS5_IJNSA_ILi8EEESG_EEENS5_IJSG_SB_EEEEEEEvNS4_8identityENS4_13SM90_TMA_LOADES1C_vS1D_EENS_8epilogue10collective6detail29Sm90TmaWarpSpecializedAdapterINS1H_15DefaultEpilogueISJ_SK_SK_NS1G_6thread17LinearCombinationISJ_Li1EffLNS1L_9ScaleType4KindE0ELNS_15FloatRoundStyleE2ESJ_EENS1_15EpilogueDefaultEEEEEvvEEEEvNT_6ParamsE,"ax",@progbits
	.align	128
.text._ZN7cutlass13device_kernelINS_4gemm6kernel13GemmUniversalIN4cute5tupleIJiiiiEEENS1_10collective13CollectiveMmaINS1_37MainloopSm90TmaGmmaWarpSpecializedFP8ILi4ENS5_IJNS4_1CILi1EEENSA_ILi4EEESB_EEENS1_35KernelTmaWarpSpecializedCooperativeEEENS5_IJNSA_ILi128EEENSA_ILi256EEESG_EEENS_12float_e5m2_tENS5_IJlSB_lEEESJ_SK_NS4_8TiledMMAINS4_8MMA_AtomIJNS4_4SM904GMMA31MMA_64x256x32_F32E5M2E5M2_SS_TNILNSO_7ScaleInE1ELSQ_1EEEEEENS4_6LayoutINS5_IJNSA_ILi2EEESB_SB_EEENS5_IJSB_NSA_ILi0EEESW_EEEEENS5_IJNS4_10UnderscoreESZ_SZ_EEEEENS4_23SM90_TMA_LOAD_MULTICASTENS4_14ComposedLayoutINS4_7SwizzleILi3ELi4ELi3EEENS4_18smem_ptr_flag_bitsILi8EEENST_INS5_IJNSA_ILi8EEESG_EEENS5_IJSG_SB_EEEEEEEvNS4_8identityENS4_13SM90_TMA_LOADES1C_vS1D_EENS_8epilogue10collective6detail29Sm90TmaWarpSpecializedAdapterINS1H_15DefaultEpilogueISJ_SK_SK_NS1G_6thread17LinearCombinationISJ_Li1EffLNS1L_9ScaleType4KindE0ELNS_15FloatRoundStyleE2ESJ_EENS1_15EpilogueDefaultEEEEEvvEEEEvNT_6ParamsE:
        .type           _ZN7cutlass13device_kernelINS_4gemm6kernel13GemmUniversalIN4cute5tupleIJiiiiEEENS1_10collective13CollectiveMmaINS1_37MainloopSm90TmaGmmaWarpSpecializedFP8ILi4ENS5_IJNS4_1CILi1EEENSA_ILi4EEESB_EEENS1_35KernelTmaWarpSpecializedCooperativeEEENS5_IJNSA_ILi128EEENSA_ILi256EEESG_EEENS_12float_e5m2_tENS5_IJlSB_lEEESJ_SK_NS4_8TiledMMAINS4_8MMA_AtomIJNS4_4SM904GMMA31MMA_64x256x32_F32E5M2E5M2_SS_TNILNSO_7ScaleInE1ELSQ_1EEEEEENS4_6LayoutINS5_IJNSA_ILi2EEESB_SB_EEENS5_IJSB_NSA_ILi0EEESW_EEEEENS5_IJNS4_10UnderscoreESZ_SZ_EEEEENS4_23SM90_TMA_LOAD_MULTICASTENS4_14ComposedLayoutINS4_7SwizzleILi3ELi4ELi3EEENS4_18smem_ptr_flag_bitsILi8EEENST_INS5_IJNSA_ILi8EEESG_EEENS5_IJSG_SB_EEEEEEEvNS4_8identityENS4_13SM90_TMA_LOADES1C_vS1D_EENS_8epilogue10collective6detail29Sm90TmaWarpSpecializedAdapterINS1H_15DefaultEpilogueISJ_SK_SK_NS1G_6thread17LinearCombinationISJ_Li1EffLNS1L_9ScaleType4KindE0ELNS_15FloatRoundStyleE2ESJ_EENS1_15EpilogueDefaultEEEEEvvEEEEvNT_6ParamsE,@function
        .size           _ZN7cutlass13device_kernelINS_4gemm6kernel13GemmUniversalIN4cute5tupleIJiiiiEEENS1_10collective13CollectiveMmaINS1_37MainloopSm90TmaGmmaWarpSpecializedFP8ILi4ENS5_IJNS4_1CILi1EEENSA_ILi4EEESB_EEENS1_35KernelTmaWarpSpecializedCooperativeEEENS5_IJNSA_ILi128EEENSA_ILi256EEESG_EEENS_12float_e5m2_tENS5_IJlSB_lEEESJ_SK_NS4_8TiledMMAINS4_8MMA_AtomIJNS4_4SM904GMMA31MMA_64x256x32_F32E5M2E5M2_SS_TNILNSO_7ScaleInE1ELSQ_1EEEEEENS4_6LayoutINS5_IJNSA_ILi2EEESB_SB_EEENS5_IJSB_NSA_ILi0EEESW_EEEEENS5_IJNS4_10UnderscoreESZ_SZ_EEEEENS4_23SM90_TMA_LOAD_MULTICASTENS4_14ComposedLayoutINS4_7SwizzleILi3ELi4ELi3EEENS4_18smem_ptr_flag_bitsILi8EEENST_INS5_IJNSA_ILi8EEESG_EEENS5_IJSG_SB_EEEEEEEvNS4_8identityENS4_13SM90_TMA_LOADES1C_vS1D_EENS_8epilogue10collective6detail29Sm90TmaWarpSpecializedAdapterINS1H_15DefaultEpilogueISJ_SK_SK_NS1G_6thread17LinearCombinationISJ_Li1EffLNS1L_9ScaleType4KindE0ELNS_15FloatRoundStyleE2ESJ_EENS1_15EpilogueDefaultEEEEEvvEEEEvNT_6ParamsE,(.L_x_332 - _ZN7cutlass13device_kernelINS_4gemm6kernel13GemmUniversalIN4cute5tupleIJiiiiEEENS1_10collective13CollectiveMmaINS1_37MainloopSm90TmaGmmaWarpSpecializedFP8ILi4ENS5_IJNS4_1CILi1EEENSA_ILi4EEESB_EEENS1_35KernelTmaWarpSpecializedCooperativeEEENS5_IJNSA_ILi128EEENSA_ILi256EEESG_EEENS_12float_e5m2_tENS5_IJlSB_lEEESJ_SK_NS4_8TiledMMAINS4_8MMA_AtomIJNS4_4SM904GMMA31MMA_64x256x32_F32E5M2E5M2_SS_TNILNSO_7ScaleInE1ELSQ_1EEEEEENS4_6LayoutINS5_IJNSA_ILi2EEESB_SB_EEENS5_IJSB_NSA_ILi0EEESW_EEEEENS5_IJNS4_10UnderscoreESZ_SZ_EEEEENS4_23SM90_TMA_LOAD_MULTICASTENS4_14ComposedLayoutINS4_7SwizzleILi3ELi4ELi3EEENS4_18smem_ptr_flag_bitsILi8EEENST_INS5_IJNSA_ILi8EEESG_EEENS5_IJSG_SB_EEEEEEEvNS4_8identityENS4_13SM90_TMA_LOADES1C_vS1D_EENS_8epilogue10collective6detail29Sm90TmaWarpSpecializedAdapterINS1H_15DefaultEpilogueISJ_SK_SK_NS1G_6thread17LinearCombinationISJ_Li1EffLNS1L_9ScaleType4KindE0ELNS_15FloatRoundStyleE2ESJ_EENS1_15EpilogueDefaultEEEEEvvEEEEvNT_6ParamsE)
        .other          _ZN7cutlass13device_kernelINS_4gemm6kernel13GemmUniversalIN4cute5tupleIJiiiiEEENS1_10collective13CollectiveMmaINS1_37MainloopSm90TmaGmmaWarpSpecializedFP8ILi4ENS5_IJNS4_1CILi1EEENSA_ILi4EEESB_EEENS1_35KernelTmaWarpSpecializedCooperativeEEENS5_IJNSA_ILi128EEENSA_ILi256EEESG_EEENS_12float_e5m2_tENS5_IJlSB_lEEESJ_SK_NS4_8TiledMMAINS4_8MMA_AtomIJNS4_4SM904GMMA31MMA_64x256x32_F32E5M2E5M2_SS_TNILNSO_7ScaleInE1ELSQ_1EEEEEENS4_6LayoutINS5_IJNSA_ILi2EEESB_SB_EEENS5_IJSB_NSA_ILi0EEESW_EEEEENS5_IJNS4_10UnderscoreESZ_SZ_EEEEENS4_23SM90_TMA_LOAD_MULTICASTENS4_14ComposedLayoutINS4_7SwizzleILi3ELi4ELi3EEENS4_18smem_ptr_flag_bitsILi8EEENST_INS5_IJNSA_ILi8EEESG_EEENS5_IJSG_SB_EEEEEEEvNS4_8identityENS4_13SM90_TMA_LOADES1C_vS1D_EENS_8epilogue10collective6detail29Sm90TmaWarpSpecializedAdapterINS1H_15DefaultEpilogueISJ_SK_SK_NS1G_6thread17LinearCombinationISJ_Li1EffLNS1L_9ScaleType4KindE0ELNS_15FloatRoundStyleE2ESJ_EENS1_15EpilogueDefaultEEEEEvvEEEEvNT_6ParamsE,@"STO_CUDA_ENTRY STV_DEFAULT"
_ZN7cutlass13device_kernelINS_4gemm6kernel13GemmUniversalIN4cute5tupleIJiiiiEEENS1_10collective13CollectiveMmaINS1_37MainloopSm90TmaGmmaWarpSpecializedFP8ILi4ENS5_IJNS4_1CILi1EEENSA_ILi4EEESB_EEENS1_35KernelTmaWarpSpecializedCooperativeEEENS5_IJNSA_ILi128EEENSA_ILi256EEESG_EEENS_12float_e5m2_tENS5_IJlSB_lEEESJ_SK_NS4_8TiledMMAINS4_8MMA_AtomIJNS4_4SM904GMMA31MMA_64x256x32_F32E5M2E5M2_SS_TNILNSO_7ScaleInE1ELSQ_1EEEEEENS4_6LayoutINS5_IJNSA_ILi2EEESB_SB_EEENS5_IJSB_NSA_ILi0EEESW_EEEEENS5_IJNS4_10UnderscoreESZ_SZ_EEEEENS4_23SM90_TMA_LOAD_MULTICASTENS4_14ComposedLayoutINS4_7SwizzleILi3ELi4ELi3EEENS4_18smem_ptr_flag_bitsILi8EEENST_INS5_IJNSA_ILi8EEESG_EEENS5_IJSG_SB_EEEEEEEvNS4_8identityENS4_13SM90_TMA_LOADES1C_vS1D_EENS_8epilogue10collective6detail29Sm90TmaWarpSpecializedAdapterINS1H_15DefaultEpilogueISJ_SK_SK_NS1G_6thread17LinearCombinationISJ_Li1EffLNS1L_9ScaleType4KindE0ELNS_15FloatRoundStyleE2ESJ_EENS1_15EpilogueDefaultEEEEEvvEEEEvNT_6ParamsE:
[----:B------:R-:W0:Y:S02]  /*0000*/  LDC R1, c[0x0][0x28] ;  /* 0x00000a00ff017b82 */ /* 0x000e240000000800 */
[----:B0-----:R-:W-:Y:S01]  /*0010*/  VIADD R1, R1, 0xffffff08 ;  /* 0xffffff0801017836 */ /* 0x001fe20000000000 */
[----:B------:R-:W0:Y:S01]  /*0020*/  S2R R5, SR_TID.X ;  /* 0x0000000000057919 */ /* 0x000e220000002100 */
[----:B------:R-:W-:Y:S01]  /*0030*/  ELECT P0, URZ, PT ;  /* 0x00000000003f782f */ /* 0x000fe20003800000 */
[----:B------:R-:W-:Y:S01]  /*0040*/  BSSY B0, `(.L_x_0) ;  /* 0x0000015000007945 */ /* 0x000fe20003800000 */
[--C-:B0-----:R-:W-:Y:S02]  /*0050*/  SHF.R.U32.HI R0, RZ, 0x5, R5.reuse ;  /* 0x00000005ff007819 */ /* 0x101fe40000011605 */
[----:B------:R-:W-:-:S03]  /*0060*/  SHF.R.U32.HI R2, RZ, 0x7, R5 ;  /* 0x00000007ff027819 */ /* 0x000fc60000011605 */
[----:B------:R-:W0:Y:S04]  /*0070*/  SHFL.IDX PT, R3, R0, RZ, 0x1f ;  /* 0x00001fff00037589 */ /* 0x000e2800000e0000 */
[----:B------:R-:W1:Y:S01]  /*0080*/  SHFL.IDX PT, R2, R2, RZ, 0x1f ;  /* 0x00001fff02027589 */ /* 0x000e6200000e0000 */
[----:B0-----:R-:W-:Y:S02]  /*0090*/  R2UR UR4, R3 ;  /* 0x00000000030472ca */ /* 0x001fe400000e0000 */
[----:B-1----:R-:W-:-:S11]  /*00a0*/  R2UR UR6, R2 ;  /* 0x00000000020672ca */ /* 0x002fd600000e0000 */
[----:B------:R-:W-:Y:S02]  /*00b0*/  USHF.R.S32.HI UR5, URZ, 0x1f, UR4 ;  /* 0x0000001f3f057899 */ /* 0x000fe40008011404 */
[----:B------:R-:W-:Y:S02]  /*00c0*/  ISETP.NE.OR P0, PT, RZ, UR4, !P0 ;  /* 0x00000004ff007c0c */ /* 0x000fe4000c705670 */
[----:B------:R-:W-:-:S04]  /*00d0*/  ULEA.HI UR5, UR5, UR4, URZ, 0x2 ;  /* 0x0000000405057291 */ /* 0x000fc8000f8f103f */
[----:B------:R-:W-:-:S04]  /*00e0*/  ULOP3.LUT UR5, UR5, 0xfffffffc, URZ, 0xc0, !UPT ;  /* 0xfffffffc05057892 */ /* 0x000fc8000f8ec03f */
[----:B------:R-:W-:-:S03]  /*00f0*/  UIADD3 UR8, UR4, -UR5, URZ ;  /* 0x8000000504087290 */ /* 0x000fc6000fffe03f */
[----:B------:R-:W-:Y:S09]  /*0100*/  @P0 BRA `(.L_x_1) ;  /* 0x0000000000200947 */ /* 0x000ff20003800000 */
[----:B------:R-:W-:Y:S02]  /*0110*/  ULDC.64 UR4, c[0x0][0x198] ;  /* 0x0000660000047ab9 */ /* 0x000fe40000000a00 */
[----:B------:R-:W-:Y:S02]  /*0120*/  UIADD3 UR10, UP0, UR4, 0xf0, URZ ;  /* 0x000000f0040a7890 */ /* 0x000fe4000ff1e03f */
[----:B------:R-:W-:Y:S02]  /*0130*/  UIADD3 UR4, UP1, UR4, 0x1f0, URZ ;  /* 0x000001f004047890 */ /* 0x000fe4000ff3e03f */
[----:B------:R-:W-:Y:S02]  /*0140*/  UIADD3.X UR11, URZ, UR5, URZ, UP0, !UPT ;  /* 0x000000053f0b7290 */ /* 0x000fe400087fe43f */
[----:B------:R-:W-:-:S07]  /*0150*/  UIADD3.X UR5, URZ, UR5, URZ, UP1, !UPT ;  /* 0x000000053f057290 */ /* 0x000fce0008ffe43f */
[----:B------:R0:W-:Y:S02]  /*0160*/  UTMACCTL.PF [UR10] ;  /* 0x000000000a0079b9 */ /* 0x0001e40008040000 */
[----:B------:R0:W-:Y:S02]  /*0170*/  UTMACCTL.PF [UR4] ;  /* 0x00000000040079b9 */ /* 0x0001e40008040000 */
[----:B0-----:R-:W-:Y:S01]  /*0180*/  NOP ;  /* 0x0000000000007918 */ /* 0x001fe20000000000 */
.L_x_1:
[----:B------:R-:W-:Y:S05]  /*0190*/  BSYNC B0 ;  /* 0x0000000000007941 */ /* 0x000fea0003800000 */
.L_x_0:
[----:B------:R-:W0:Y:S01]  /*01a0*/  SHFL.IDX PT, R3, R0, RZ, 0x1f ;  /* 0x00001fff00037589 */ /* 0x000e2200000e0000 */
[----:B------:R-:W-:Y:S01]  /*01b0*/  UISETP.NE.AND UP0, UPT, UR8, 0x3, UPT ;  /* 0x000000030800788c */ /* 0x000fe2000bf05270 */
[----:B------:R-:W-:Y:S01]  /*01c0*/  ISETP.NE.AND P2, PT, RZ, UR6, PT ;  /* 0x00000006ff007c0c */ /* 0x000fe2000bf45270 */
[----:B------:R-:W-:Y:S02]  /*01d0*/  UIADD3 UR10, UR6, -0x1, URZ ;  /* 0xffffffff060a7890 */ /* 0x000fe4000fffe03f */
[----:B------:R-:W-:Y:S02]  /*01e0*/  UISETP.EQ.OR UP0, UPT, UR8, URZ, !UP0 ;  /* 0x0000003f0800728c */ /* 0x000fe4000c702670 */
[----:B------:R-:W-:Y:S02]  /*01f0*/  UISETP.GE.U32.AND UP1, UPT, UR10, 0x2, UPT ;  /* 0x000000020a00788c */ /* 0x000fe4000bf26070 */
[----:B------:R-:W-:-:S04]  /*0200*/  UISETP.EQ.AND UP0, UPT, UR6, URZ, UP0 ;  /* 0x0000003f0600728c */ /* 0x000fc80008702270 */
[----:B------:R-:W-:-:S04]  /*0210*/  USEL UR13, URZ, 0x1, !UP0 ;  /* 0x000000013f0d7887 */ /* 0x000fc8000c000000 */
[----:B------:R-:W-:Y:S01]  /*0220*/  USEL UR13, UR13, 0x2, UP1 ;  /* 0x000000020d0d7887 */ /* 0x000fe20008800000 */
[----:B0-----:R-:W-:-:S13]  /*0230*/  ISETP.NE.AND P0, PT, R3, RZ, PT ;  /* 0x000000ff0300720c */ /* 0x001fda0003f05270 */
[----:B------:R-:W-:Y:S05]  /*0240*/  @P0 BRA `(.L_x_2) ;  /* 0x0000000000580947 */ /* 0x000fea0003800000 */
[----:B------:R-:W0:Y:S01]  /*0250*/  S2UR UR9, SR_CgaCtaId ;  /* 0x00000000000979c3 */ /* 0x000e220000008800 */
[----:B------:R-:W-:Y:S01]  /*0260*/  UMOV UR4, 0x400 ;  /* 0x0000040000047882 */ /* 0x000fe20000000000 */
[----:B------:R-:W-:Y:S01]  /*0270*/  UMOV UR5, 0x1 ;  /* 0x0000000100057882 */ /* 0x000fe20000000000 */
[----:B------:R-:W-:Y:S01]  /*0280*/  UMOV UR6, 0x8 ;  /* 0x0000000800067882 */ /* 0x000fe20000000000 */
[----:B------:R-:W-:Y:S01]  /*0290*/  ELECT P0, URZ, PT ;  /* 0x00000000003f782f */ /* 0x000fe20003800000 */
[----:B------:R-:W-:-:S04]  /*02a0*/  UIADD3 UR6, -UR6, 0x100000, URZ ;  /* 0x0010000006067890 */ /* 0x000fc8000fffe13f */
[----:B------:R-:W-:Y:S02]  /*02b0*/  USHF.L.U32 UR7, UR6, 0xb, URZ ;  /* 0x0000000b06077899 */ /* 0x000fe4000800063f */
[----:B------:R-:W-:Y:S02]  /*02c0*/  USHF.L.U32 UR6, UR6, 0x1, URZ ;  /* 0x0000000106067899 */ /* 0x000fe4000800063f */
[----:B0-----:R-:W-:Y:S02]  /*02d0*/  ULEA UR9, UR9, UR4, 0x18 ;  /* 0x0000000409097291 */ /* 0x001fe4000f8ec03f */
[----:B------:R-:W-:-:S04]  /*02e0*/  UIADD3 UR4, -UR5, 0x100000, URZ ;  /* 0x0010000005047890 */ /* 0x000fc8000fffe13f */
[----:B------:R-:W-:Y:S02]  /*02f0*/  USHF.L.U32 UR5, UR4, 0xb, URZ ;  /* 0x0000000b04057899 */ /* 0x000fe4000800063f */
[----:B------:R-:W-:Y:S01]  /*0300*/  USHF.L.U32 UR4, UR4, 0x1, URZ ;  /* 0x0000000104047899 */ /* 0x000fe2000800063f */
[----:B------:R-:W0:Y:S11]  /*0310*/  FENCE.VIEW.ASYNC.S ;  /* 0x00000000000073c6 */ /* 0x000e360000000000 */
[----:B0-----:R0:W1:Y:S01]  /*0320*/  SYNCS.EXCH.64 URZ, [UR9], UR4 ;  /* 0x00000004093f75b2 */ /* 0x0010620008000100 */
[----:B------:R0:W2:Y:S01]  /*0330*/  SYNCS.EXCH.64 URZ, [UR9+0x20], UR6 ;  /* 0x00002006093f75b2 */ /* 0x0000a20008000100 */
[----:B------:R0:W3:Y:S01]  /*0340*/  SYNCS.EXCH.64 URZ, [UR9+0x8], UR4 ;  /* 0x00000804093f75b2 */ /* 0x0000e20008000100 */
[----:B------:R0:W4:Y:S01]  /*0350*/  SYNCS.EXCH.64 URZ, [UR9+0x28], UR6 ;  /* 0x00002806093f75b2 */ /* 0x0001220008000100 */
[----:B------:R0:W0:Y:S01]  /*0360*/  SYNCS.EXCH.64 URZ, [UR9+0x10], UR4 ;  /* 0x00001004093f75b2 */ /* 0x0000220008000100 */
[----:B------:R0:W0:Y:S01]  /*0370*/  SYNCS.EXCH.64 URZ, [UR9+0x30], UR6 ;  /* 0x00003006093f75b2 */ /* 0x0000220008000100 */
[----:B------:R0:W0:Y:S01]  /*0380*/  SYNCS.EXCH.64 URZ, [UR9+0x18], UR4 ;  /* 0x00001804093f75b2 */ /* 0x0000220008000100 */
[----:B------:R0:W0:Y:S01]  /*0390*/  SYNCS.EXCH.64 URZ, [UR9+0x38], UR6 ;  /* 0x00003806093f75b2 */ /* 0x0000220008000100 */
[----:B------:R-:W-:Y:S01]  /*03a0*/  NOP ;  /* 0x0000000000007918 */ /* 0x000fe20000000000 */
.L_x_2:
[----:B------:R-:W-:Y:S01]  /*03b0*/  SHF.R.S32.HI R4, RZ, 0x1f, R5 ;  /* 0x0000001fff047819 */ /* 0x000fe20000011405 */
[----:B------:R-:W5:Y:S01]  /*03c0*/  SHFL.IDX PT, R0, R0, RZ, 0x1f ;  /* 0x00001fff00007589 */ /* 0x000f6200000e0000 */
[----:B------:R-:W-:Y:S01]  /*03d0*/  ELECT P0, URZ, PT ;  /* 0x00000000003f782f */ /* 0x000fe20003800000 */
[----:B0-----:R-:W0:Y:S01]  /*03e0*/  S2UR UR9, SR_CTAID.X ;  /* 0x00000000000979c3 */ /* 0x001e220000002500 */
[----:B------:R-:W-:Y:S01]  /*03f0*/  LEA.HI R4, R4, R5, RZ, 0x7 ;  /* 0x0000000504047211 */ /* 0x000fe200078f38ff */
[----:B------:R-:W1:Y:S01]  /*0400*/  S2R R2, SR_CTAID.Y ;  /* 0x0000000000027919 */ /* 0x000e620000002600 */
[----:B------:R-:W-:Y:S01]  /*0410*/  SHF.R.S32.HI R6, RZ, 0x1f, R3 ;  /* 0x0000001fff067819 */ /* 0x000fe20000011403 */
[----:B------:R-:W-:Y:S01]  /*0420*/  ULDC UR4, c[0x0][0x154] ;  /* 0x0000550000047ab9 */ /* 0x000fe20000000800 */
[----:B------:R-:W-:Y:S01]  /*0430*/  LOP3.LUT R4, R4, 0xffffff80, RZ, 0xc0, !PT ;  /* 0xffffff8004047812 */ /* 0x000fe200078ec0ff */
[----:B------:R-:W-:Y:S01]  /*0440*/  NOP ;  /* 0x0000000000007918 */ /* 0x000fe20000000000 */
[----:B------:R-:W-:Y:S01]  /*0450*/  LEA.HI R6, R6, R3, RZ, 0x2 ;  /* 0x0000000306067211 */ /* 0x000fe200078f10ff */
[----:B------:R-:W2:Y:S01]  /*0460*/  LDC R11, c[0x0][0x148] ;  /* 0x00005200ff0b7b82 */ /* 0x000ea20000000800 */
[----:B------:R-:W-:Y:S01]  /*0470*/  NOP ;  /* 0x0000000000007918 */ /* 0x000fe20000000000 */
[----:B------:R-:W-:Y:S01]  /*0480*/  IMAD.IADD R4, R5, 0x1, -R4 ;  /* 0x0000000105047824 */ /* 0x000fe200078e0a04 */
[----:B------:R-:W-:-:S04]  /*0490*/  LOP3.LUT R6, R6, 0x3ffffffc, RZ, 0xc0, !PT ;  /* 0x3ffffffc06067812 */ /* 0x000fc800078ec0ff */
[----:B------:R-:W-:Y:S01]  /*04a0*/  SHF.R.S32.HI R5, RZ, 0x1f, R4 ;  /* 0x0000001fff057819 */ /* 0x000fe20000011404 */
[----:B------:R-:W-:Y:S01]  /*04b0*/  IMAD.IADD R6, R3, 0x1, -R6 ;  /* 0x0000000103067824 */ /* 0x000fe200078e0a06 */
[----:B------:R-:W3:Y:S02]  /*04c0*/  LDC R8, c[0x0][0x144] ;  /* 0x00005100ff087b82 */ /* 0x000ee40000000800 */
[----:B------:R-:W-:Y:S02]  /*04d0*/  LEA.HI R5, R5, R4, RZ, 0x3 ;  /* 0x0000000405057211 */ /* 0x000fe400078f18ff */
[----:B-----5:R-:W-:Y:S02]  /*04e0*/  ISETP.NE.OR P0, PT, R0, RZ, !P0 ;  /* 0x000000ff0000720c */ /* 0x020fe40004705670 */
[--C-:B------:R-:W-:Y:S02]  /*04f0*/  SHF.R.S32.HI R0, RZ, 0x3, R5.reuse ;  /* 0x00000003ff007819 */ /* 0x100fe40000011405 */
[----:B------:R-:W-:-:S04]  /*0500*/  SHF.R.S32.HI R5, RZ, 0x1f, R5 ;  /* 0x0000001fff057819 */ /* 0x000fc80000011405 */
[----:B------:R-:W-:-:S04]  /*0510*/  LEA.HI R5, R5, R0, RZ, 0x2 ;  /* 0x0000000005057211 */ /* 0x000fc800078f10ff */
[----:B------:R-:W-:Y:S01]  /*0520*/  LOP3.LUT R5, R5, 0xfffffffc, RZ, 0xc0, !PT ;  /* 0xfffffffc05057812 */ /* 0x000fe200078ec0ff */
[----:B------:R-:W-:Y:S01]  /*0530*/  VOTEU.ALL UP0, P0 ;  /* 0x00000000003f7886 */ /* 0x000fe20000000000 */
[----:B-1----:R-:W-:Y:S01]  /*0540*/  I2FP.F32.U32 R7, R2 ;  /* 0x0000000200077245 */ /* 0x002fe20000201000 */
[----:B------:R-:W-:Y:S02]  /*0550*/  VOTEU.ALL UP1, P0 ;  /* 0x00000000003f7886 */ /* 0x000fe40000020000 */
[----:B------:R-:W-:Y:S01]  /*0560*/  IMAD.IADD R5, R0, 0x1, -R5 ;  /* 0x0000000100057824 */ /* 0x000fe200078e0a05 */
[----:B------:R-:W1:Y:S01]  /*0570*/  @!UP0 S2UR UR7, SR_CgaCtaId ;  /* 0x00000000000789c3 */ /* 0x000e620000008800 */
[----:B0-----:R-:W-:Y:S01]  /*0580*/  I2FP.F32.U32 R0, UR9 ;  /* 0x0000000900007c45 */ /* 0x001fe20008201000 */
[----:B------:R-:W-:Y:S01]  /*0590*/  FMUL R9, R7, UR4 ;  /* 0x0000000407097c20 */ /* 0x000fe20008400000 */
[----:B------:R-:W-:Y:S01]  /*05a0*/  IMAD R5, R6, 0x4, R5 ;  /* 0x0000000406057824 */ /* 0x000fe200078e0205 */
[----:B------:R-:W-:Y:S01]  /*05b0*/  ULDC UR4, c[0x0][0x150] ;  /* 0x0000540000047ab9 */ /* 0x000fe20000000800 */
[----:B------:R-:W-:Y:S01]  /*05c0*/  @!UP0 UMOV UR6, 0x400 ;  /* 0x0000040000068882 */ /* 0x000fe20000000000 */
[----:B------:R-:W-:Y:S01]  /*05d0*/  FMUL R7, R0, UR4 ;  /* 0x0000000400077c20 */ /* 0x000fe20008400000 */
[----:B------:R-:W-:Y:S01]  /*05e0*/  IMAD.SHL.U32 R0, R5, 0x4, RZ ;  /* 0x0000000405007824 */ /* 0x000fe200078e00ff */
[----:B------:R-:W0:Y:S01]  /*05f0*/  LDC R6, c[0x0][0x140] ;  /* 0x00005000ff067b82 */ /* 0x000e220000000800 */
[----:B------:R-:W5:Y:S01]  /*0600*/  F2I.U32.TRUNC.NTZ R9, R9 ;  /* 0x0000000900097305 */ /* 0x000f62000020f000 */
[----:B------:R-:W-:-:S02]  /*0610*/  UMOV UR4, 0x20 ;  /* 0x0000002000047882 */ /* 0x000fc40000000000 */
[----:B------:R-:W-:Y:S01]  /*0620*/  LOP3.LUT R10, R5, 0xc, R0, 0x78, !PT ;  /* 0x0000000c050a7812 */ /* 0x000fe200078e7800 */
[----:B------:R-:W-:-:S04]  /*0630*/  @!UP0 UIADD3 UR4, -UR4, 0x100000, URZ ;  /* 0x0010000004048890 */ /* 0x000fc8000fffe13f */
[----:B------:R-:W-:Y:S02]  /*0640*/  @!UP0 USHF.L.U32 UR5, UR4, 0xb, URZ ;  /* 0x0000000b04058899 */ /* 0x000fe4000800063f */
[----:B------:R-:W-:Y:S01]  /*0650*/  @!UP0 USHF.L.U32 UR4, UR4, 0x1, URZ ;  /* 0x0000000104048899 */ /* 0x000fe2000800063f */
[----:B------:R-:W4:Y:S01]  /*0660*/  F2I.U32.TRUNC.NTZ R7, R7 ;  /* 0x0000000700077305 */ /* 0x000f22000020f000 */
[----:B------:R0:W-:Y:S01]  /*0670*/  STL [R1+0x70], R10 ;  /* 0x0000700a01007387 */ /* 0x0001e20000100800 */
[----:B-----5:R-:W-:Y:S01]  /*0680*/  IMAD.MOV R12, RZ, RZ, -R9 ;  /* 0x000000ffff0c7224 */ /* 0x020fe200078e0a09 */
[----:B-1----:R-:W-:Y:S01]  /*0690*/  @!UP0 ULEA UR6, UR7, UR6, 0x18 ;  /* 0x0000000607068291 */ /* 0x002fe2000f8ec03f */
[----:B------:R-:W-:Y:S02]  /*06a0*/  VOTEU.ALL UP0, P0 ;  /* 0x00000000003f7886 */ /* 0x000fe40000000000 */
[----:B--2---:R-:W-:Y:S01]  /*06b0*/  IMAD R5, R11, R12, R2 ;  /* 0x0000000c0b057224 */ /* 0x004fe200078e0202 */
[----:B------:R-:W-:-:S02]  /*06c0*/  LOP3.LUT P0, RZ, R4, 0x7, RZ, 0xc0, !PT ;  /* 0x0000000704ff7812 */ /* 0x000fc4000780c0ff */
[----:B0-----:R-:W-:Y:S01]  /*06d0*/  ISETP.EQ.U32.AND P4, PT, R6, 0x1, PT ;  /* 0x000000010600780c */ /* 0x001fe20003f82070 */
[----:B----4-:R-:W-:Y:S01]  /*06e0*/  IMAD.MOV R7, RZ, RZ, -R7 ;  /* 0x000000ffff077224 */ /* 0x010fe200078e0a07 */
[----:B------:R-:W-:Y:S02]  /*06f0*/  ISETP.NE.AND P1, PT, R5, R10, PT ;  /* 0x0000000a0500720c */ /* 0x000fe40003f25270 */
[----:B------:R-:W-:Y:S01]  /*0700*/  ISETP.LT.U32.AND P0, PT, R10, 0x4, !P0 ;  /* 0x000000040a00780c */ /* 0x000fe20004701070 */
[----:B---3--:R-:W-:Y:S01]  /*0710*/  IMAD R0, R8, R7, UR9 ;  /* 0x0000000908007e24 */ /* 0x008fe2000f8e0207 */
[----:B------:R-:W0:Y:S02]  /*0720*/  FENCE.VIEW.ASYNC.S ;  /* 0x00000000000073c6 */ /* 0x000e240000000000 */
[----:B0-----:R0:W1:Y:S02]  /*0730*/  @!UP0 SYNCS.EXCH.64 URZ, [UR6+0x50], UR4 ;  /* 0x00005004063f85b2 */ /* 0x0010640008000100 */
[----:B------:R-:W-:-:S04]  /*0740*/  ISETP.EQ.OR P1, PT, R0, RZ, !P1 ;  /* 0x000000ff0000720c */ /* 0x000fc80004f22670 */
[----:B------:R-:W-:Y:S01]  /*0750*/  PLOP3.LUT P0, PT, P0, P1, PT, 0x80, 0x0 ;  /* 0x000000000000781c */ /* 0x000fe20000703070 */
[----:B------:R0:W2:Y:S01]  /*0760*/  @!UP1 SYNCS.EXCH.64 URZ, [UR6+0x58], UR4 ;  /* 0x00005804063f95b2 */ /* 0x0000a20008000100 */
[----:B------:R-:W-:Y:S01]  /*0770*/  NOP ;  /* 0x0000000000007918 */ /* 0x000fe20000000000 */
[----:B------:R-:W-:Y:S10]  /*0780*/  @!P4 BRA `(.L_x_3) ;  /* 0x000000000008c947 */ /* 0x000ff40003800000 */
[----:B-12---:R-:W-:Y:S01]  /*0790*/  UCGABAR_ARV ;  /* 0x00000000000079c7 */ /* 0x006fe20008000000 */
[----:B------:R-:W-:Y:S05]  /*07a0*/  BRA `(.L_x_4) ;  /* 0x0000000000047947 */ /* 0x000fea0003800000 */
.L_x_3:
[----:B-12---:R-:W-:Y:S01]  /*07b0*/  NOP ;  /* 0x0000000000007918 */ /* 0x006fe20000000000 */
.L_x_4:
[----:B------:R-:W1:Y:S01]  /*07c0*/  LDC R3, c[0x0][0x65c] ;  /* 0x00019700ff037b82 */ /* 0x000e620000000800 */
[----:B------:R-:W-:Y:S02]  /*07d0*/  IMAD.U32 R4, RZ, RZ, UR9 ;  /* 0x00000009ff047e24 */ /* 0x000fe4000f8e00ff */
[----:B------:R-:W-:Y:S01]  /*07e0*/  IMAD.MOV.U32 R5, RZ, RZ, RZ ;  /* 0x000000ffff057224 */ /* 0x000fe200078e00ff */
[----:B-1----:R-:W-:-:S13]  /*07f0*/  ISETP.NE.AND P3, PT, R3, 0x1, PT ;  /* 0x000000010300780c */ /* 0x002fda0003f65270 */
[----:B------:R-:W1:Y:S01]  /*0800*/  @P3 LDC R7, c[0x0][0x10] ;  /* 0x00000400ff073b82 */ /* 0x000e620000000800 */
[----:B------:R-:W-:Y:S02]  /*0810*/  @P3 IMAD.MOV.U32 R3, RZ, RZ, RZ ;  /* 0x000000ffff033224 */ /* 0x000fe400078e00ff */
[----:B------:R-:W-:-:S05]  /*0820*/  @P3 IMAD.MOV.U32 R13, RZ, RZ, RZ ;  /* 0x000000ffff0d3224 */ /* 0x000fca00078e00ff */
[----:B------:R-:W2:Y:S01]  /*0830*/  @!P3 LDC R9, c[0x0][0xc] ;  /* 0x00000300ff09bb82 */ /* 0x000ea20000000800 */
[----:B-1----:R-:W-:-:S04]  /*0840*/  @P3 IMAD.WIDE.U32 R6, R7, UR9, R2 ;  /* 0x0000000907063c25 */ /* 0x002fc8000f8e0002 */
[----:B------:R-:W-:Y:S02]  /*0850*/  @P3 IMAD.MOV.U32 R19, RZ, RZ, R6 ;  /* 0x000000ffff133224 */ /* 0x000fe400078e0006 */
[----:B------:R-:W-:Y:S02]  /*0860*/  @P3 IMAD.IADD R23, R7, 0x1, R13 ;  /* 0x0000000107173824 */ /* 0x000fe400078e020d */
[----:B--2---:R-:W-:-:S04]  /*0870*/  @!P3 IMAD.WIDE.U32 R4, R2, R9, R4 ;  /* 0x000000090204b225 */ /* 0x004fc800078e0004 */
[----:B------:R-:W-:Y:S02]  /*0880*/  @!P3 IMAD.MOV.U32 R19, RZ, RZ, R4 ;  /* 0x000000ffff13b224 */ /* 0x000fe400078e0004 */
[----:B------:R-:W-:-:S03]  /*0890*/  @!P3 IMAD.MOV.U32 R23, RZ, RZ, R5 ;  /* 0x000000ffff17b224 */ /* 0x000fc600078e0005 */
[----:B------:R1:W-:Y:S04]  /*08a0*/  STL [R1+0x78], R19 ;  /* 0x0000781301007387 */ /* 0x0003e80000100800 */
[----:B------:R1:W-:Y:S01]  /*08b0*/  STL [R1+0x74], R23 ;  /* 0x0000741701007387 */ /* 0x0003e20000100800 */
[----:B------:R-:W-:Y:S05]  /*08c0*/  @!P4 BRA `(.L_x_5) ;  /* 0x00000000000cc947 */ /* 0x000fea0003800000 */
[----:B------:R-:W-:Y:S01]  /*08d0*/  UCGABAR_WAIT ;  /* 0x0000000000007dc7 */ /* 0x000fe20008000000 */
[----:B------:R-:W-:Y:S01]  /*08e0*/  CCTL.IVALL ;  /* 0x00000000ff00798f */ /* 0x000fe20002000000 */
[----:B------:R-:W-:Y:S05]  /*08f0*/  BRA `(.L_x_6) ;  /* 0x0000000000047947 */ /* 0x000fea0003800000 */
.L_x_5:
[----:B------:R-:W-:Y:S06]  /*0900*/  BAR.SYNC.DEFER_BLOCKING 0x0 ;  /* 0x0000000000007b1d */ /* 0x000fec0000010000 */
.L_x_6:
[----:B------:R-:W-:Y:S05]  /*0910*/  @!P2 BRA `(.L_x_7) ;  /* 0x000000e000d0a947 */ /* 0x000fea0003800000 */
[----:B------:R-:W-:-:S06]  /*0920*/  UISETP.GT.U32.AND UP0, UPT, UR10, 0x1, UPT ;  /* 0x000000010a00788c */ /* 0x000fcc000bf04070 */
[----:B------:R-:W-:-:S13]  /*0930*/  PLOP3.LUT P1, PT, PT, PT, UP0, 0x80, 0x0 ;  /* 0x000000000000781c */ /* 0x000fda0003f2f008 */
[----:B0-----:R-:W-:Y:S05]  /*0940*/  @P1 EXIT ;  /* 0x000000000000194d */ /* 0x001fea0003800000 */
[----:B------:R-:W-:Y:S01]  /*0950*/  IMAD.MOV.U32 R6, RZ, RZ, -0x1 ;  /* 0xffffffffff067424 */ /* 0x000fe200078e00ff */
[----:B------:R-:W-:Y:S01]  /*0960*/  ULDC.64 UR4, c[0x0][0x650] ;  /* 0x0001940000047ab9 */ /* 0x000fe20000000a00 */
[----:B------:R-:W-:Y:S01]  /*0970*/  IMAD.MOV.U32 R5, RZ, RZ, -0x1 ;  /* 0xffffffffff057424 */ /* 0x000fe200078e00ff */
[----:B------:R-:W-:Y:S01]  /*0980*/  ISETP.GE.U32.AND P1, PT, R19, UR4, PT ;  /* 0x0000000413007c0c */ /* 0x000fe2000bf26070 */
[----:B------:R-:W-:Y:S01]  /*0990*/  UMOV UR22, 0xffffffff ;  /* 0xffffffff00167882 */ /* 0x000fe20000000000 */
[----:B------:R0:W-:Y:S01]  /*09a0*/  STL [R1+0x80], R6 ;  /* 0x0000800601007387 */ /* 0x0001e20000100800 */
[----:B------:R-:W-:Y:S02]  /*09b0*/  PRMT R4, RZ, 0x7610, R4 ;  /* 0x00007610ff047816 */ /* 0x000fe40000000004 */
[----:B------:R-:W-:Y:S01]  /*09c0*/  ISETP.GE.U32.AND.EX P1, PT, R23, UR5, PT, P1 ;  /* 0x0000000517007c0c */ /* 0x000fe2000bf26110 */
[----:B------:R0:W-:-:S12]  /*09d0*/  STL [R1+0x7c], R5 ;  /* 0x00007c0501007387 */ /* 0x0001d80000100800 */
[----:B0-----:R-:W-:Y:S05]  /*09e0*/  @P1 BRA `(.L_x_8) ;  /* 0x0000000400381947 */ /* 0x001fea0003800000 */
[----:B------:R-:W0:Y:S01]  /*09f0*/  LDC.64 R14, c[0x0][0x628] ;  /* 0x00018a00ff0e7b82 */ /* 0x000e220000000a00 */
[----:B------:R-:W-:Y:S02]  /*0a00*/  IMAD.MOV.U32 R4, RZ, RZ, R19 ;  /* 0x000000ffff047224 */ /* 0x000fe400078e0013 */
[----:B------:R-:W-:-:S05]  /*0a10*/  IMAD.MOV.U32 R5, RZ, RZ, R23 ;  /* 0x000000ffff057224 */ /* 0x000fca00078e0017 */
[----:B------:R-:W2:Y:S08]  /*0a20*/  LDC R10, c[0x0][0x630] ;  /* 0x00018c00ff0a7b82 */ /* 0x000eb00000000800 */
[----:B------:R-:W3:Y:S01]  /*0a30*/  LDC.64 R16, c[0x0][0x620] ;  /* 0x00018800ff107b82 */ /* 0x000ee20000000a00 */
[----:B0-----:R-:W-:-:S04]  /*0a40*/  ISETP.NE.U32.AND P1, PT, R14, RZ, PT ;  /* 0x000000ff0e00720c */ /* 0x001fc80003f25070 */
[----:B------:R-:W-:-:S13]  /*0a50*/  ISETP.NE.AND.EX P1, PT, R15, RZ, PT, P1 ;  /* 0x000000ff0f00720c */ /* 0x000fda0003f25310 */
[----:B--23--:R-:W-:Y:S05]  /*0a60*/  @!P1 BRA `(.L_x_9) ;  /* 0x0000000000289947 */ /* 0x00cfea0003800000 */
[----:B------:R-:W0:Y:S02]  /*0a70*/  LDC R9, c[0x0][0x634] ;  /* 0x00018d00ff097b82 */ /* 0x000e240000000800 */
[----:B0-----:R-:W-:-:S05]  /*0a80*/  IADD3 R9, P1, R19, R9, RZ ;  /* 0x0000000913097210 */ /* 0x001fca0007f3e0ff */
[----:B------:R-:W-:-:S04]  /*0a90*/  IMAD.X R13, RZ, RZ, R23, P1 ;  /* 0x000000ffff0d7224 */ /* 0x000fc800008e0617 */
[----:B------:R-:W-:-:S04]  /*0aa0*/  IMAD.WIDE.U32 R4, R13, R14, RZ ;  /* 0x0000000e0d047225 */ /* 0x000fc800078e00ff */
[----:B------:R-:W-:-:S04]  /*0ab0*/  IMAD.WIDE.U32 R6, P1, R9, R15, R4 ;  /* 0x0000000f09067225 */ /* 0x000fc80007820004 */
[----:B------:R-:W-:-:S04]  /*0ac0*/  IMAD.WIDE.U32 R4, R9, R14, RZ ;  /* 0x0000000e09047225 */ /* 0x000fc800078e00ff */
[----:B------:R-:W-:Y:S01]  /*0ad0*/  IMAD.X R9, RZ, RZ, RZ, P1 ;  /* 0x000000ffff097224 */ /* 0x000fe200008e06ff */
[----:B------:R-:W-:Y:S01]  /*0ae0*/  IADD3 RZ, P1, R5, R6, RZ ;  /* 0x0000000605ff7210 */ /* 0x000fe20007f3e0ff */
[----:B------:R-:W-:-:S04]  /*0af0*/  IMAD.MOV.U32 R8, RZ, RZ, R7 ;  /* 0x000000ffff087224 */ /* 0x000fc800078e0007 */
[----:B------:R-:W-:-:S08]  /*0b00*/  IMAD.WIDE.U32.X R4, R13, R15, R8, P1 ;  /* 0x0000000f0d047225 */ /* 0x000fd000008e0408 */
.L_x_9:
[----:B------:R-:W0:Y:S01]  /*0b10*/  LDC.64 R20, c[0x0][0x640] ;  /* 0x00019000ff147b82 */ /* 0x000e220000000a00 */
[-C--:B------:R-:W-:Y:S01]  /*0b20*/  SHF.R.U64 R22, R4, R10.reuse, R5 ;  /* 0x0000000a04167219 */ /* 0x080fe20000001205 */
[----:B------:R-:W-:Y:S01]  /*0b30*/  IMAD.MOV.U32 R4, RZ, RZ, R19 ;  /* 0x000000ffff047224 */ /* 0x000fe200078e0013 */
[----:B------:R-:W-:Y:S01]  /*0b40*/  SHF.R.U32.HI R3, RZ, R10, R5 ;  /* 0x0000000aff037219 */ /* 0x000fe20000011605 */
[----:B------:R-:W-:Y:S01]  /*0b50*/  IMAD.MOV.U32 R5, RZ, RZ, R23 ;  /* 0x000000ffff057224 */ /* 0x000fe200078e0017 */
[----:B------:R-:W-:Y:S01]  /*0b60*/  IADD3 R7, P1, RZ, -R22, RZ ;  /* 0x80000016ff077210 */ /* 0x000fe20007f3e0ff */
[----:B-1----:R-:W-:Y:S02]  /*0b70*/  IMAD R23, R11, R12, R2 ;  /* 0x0000000c0b177224 */ /* 0x002fe400078e0202 */
[----:B------:R-:W1:Y:S01]  /*0b80*/  LDC R8, c[0x0][0x618] ;  /* 0x00018600ff087b82 */ /* 0x000e620000000800 */
[----:B------:R-:W-:Y:S02]  /*0b90*/  IMAD.MOV.U32 R11, RZ, RZ, 0x1 ;  /* 0x00000001ff0b7424 */ /* 0x000fe400078e00ff */
[----:B------:R-:W-:-:S02]  /*0ba0*/  IMAD.X R3, RZ, RZ, ~R3, P1 ;  /* 0x000000ffff037224 */ /* 0x000fc400008e0e03 */
[----:B------:R-:W-:-:S03]  /*0bb0*/  IMAD.WIDE.U32 R4, R7, R16, R4 ;  /* 0x0000001007047225 */ /* 0x000fc600078e0004 */
[----:B------:R-:W2:Y:S01]  /*0bc0*/  LDC R14, c[0x0][0x608] ;  /* 0x00018200ff0e7b82 */ /* 0x000ea20000000800 */
[----:B------:R-:W-:-:S04]  /*0bd0*/  IMAD R6, R3, R16, RZ ;  /* 0x0000001003067224 */ /* 0x000fc800078e02ff */
[----:B------:R-:W-:-:S03]  /*0be0*/  IMAD R3, R7, R17, R6 ;  /* 0x0000001107037224 */ /* 0x000fc600078e0206 */
[----:B------:R-:W3:Y:S01]  /*0bf0*/  LDC R18, c[0x0][0x658] ;  /* 0x00019600ff127b82 */ /* 0x000ee20000000800 */
[----:B------:R-:W-:Y:S01]  /*0c00*/  IMAD.IADD R3, R5, 0x1, R3 ;  /* 0x0000000105037824 */ /* 0x000fe200078e0203 */
[----:B0-----:R-:W-:Y:S01]  /*0c10*/  ISETP.NE.U32.AND P1, PT, R20, RZ, PT ;  /* 0x000000ff1400720c */ /* 0x001fe20003f25070 */
[----:B------:R-:W-:-:S03]  /*0c20*/  IMAD.MOV.U32 R5, RZ, RZ, -0x1 ;  /* 0xffffffffff057424 */ /* 0x000fc600078e00ff */
[----:B------:R-:W-:Y:S02]  /*0c30*/  ISETP.NE.AND.EX P1, PT, R21, RZ, PT, P1 ;  /* 0x000000ff1500720c */ /* 0x000fe40003f25310 */
[----:B------:R-:W0:Y:S01]  /*0c40*/  LDC R13, c[0x0][0x600] ;  /* 0x00018000ff0d7b82 */ /* 0x000e220000000800 */
[-CC-:B-1----:R-:W-:Y:S02]  /*0c50*/  SHF.R.U64 R10, R4, R8.reuse, R3.reuse ;  /* 0x00000008040a7219 */ /* 0x182fe40000001203 */
[----:B------:R-:W-:-:S05]  /*0c60*/  SHF.R.U32.HI R3, RZ, R8, R3 ;  /* 0x00000008ff037219 */ /* 0x000fca0000011603 */
[----:B------:R-:W1:Y:S01]  /*0c70*/  LDC R15, c[0x0][0x648] ;  /* 0x00019200ff0f7b82 */ /* 0x000e620000000800 */
[-CC-:B--2---:R-:W-:Y:S02]  /*0c80*/  SHF.R.U64 R19, R10, R14.reuse, R3.reuse ;  /* 0x0000000e0a137219 */ /* 0x184fe40000001203 */
[----:B------:R-:W-:-:S05]  /*0c90*/  SHF.R.U32.HI R3, RZ, R14, R3 ;  /* 0x0000000eff037219 */ /* 0x000fca0000011603 */
[----:B------:R-:W2:Y:S01]  /*0ca0*/  LDC R17, c[0x0][0x638] ;  /* 0x00018e00ff117b82 */ /* 0x000ea20000000800 */
[-C--:B---3--:R-:W-:Y:S02]  /*0cb0*/  SHF.L.U32 R2, R5, R18.reuse, RZ ;  /* 0x0000001205027219 */ /* 0x088fe400000006ff */
[--C-:B------:R-:W-:Y:S02]  /*0cc0*/  SHF.R.U64 R12, R19, R18, R3.reuse ;  /* 0x00000012130c7219 */ /* 0x100fe40000001203 */
[----:B------:R-:W-:Y:S02]  /*0cd0*/  LOP3.LUT R8, RZ, R2, RZ, 0x33, !PT ;  /* 0x00000002ff087212 */ /* 0x000fe400078e33ff */
[----:B------:R-:W-:Y:S01]  /*0ce0*/  SHF.R.U32.HI R3, RZ, R18, R3 ;  /* 0x00000012ff037219 */ /* 0x000fe20000011603 */
[----:B------:R-:W3:Y:S01]  /*0cf0*/  LDC R16, c[0x0][0x610] ;  /* 0x00018400ff107b82 */ /* 0x000ee20000000800 */
[----:B------:R-:W-:Y:S01]  /*0d00*/  IMAD.MOV.U32 R2, RZ, RZ, R12 ;  /* 0x000000ffff027224 */ /* 0x000fe200078e000c */
[----:B------:R-:W-:Y:S06]  /*0d10*/  @!P1 BRA `(.L_x_10) ;  /* 0x0000000000289947 */ /* 0x000fec0003800000 */
[----:B------:R-:W4:Y:S02]  /*0d20*/  LDC R7, c[0x0][0x64c] ;  /* 0x00019300ff077b82 */ /* 0x000f240000000800 */
[----:B----4-:R-:W-:-:S05]  /*0d30*/  IADD3 R7, P1, R12, R7, RZ ;  /* 0x000000070c077210 */ /* 0x010fca0007f3e0ff */
        /* <DEDUP_REMOVED lines=8> */
.L_x_10:
[----:B-1----:R-:W-:Y:S01]  /*0dc0*/  SHF.R.U64 R4, R2, R15, R3 ;  /* 0x0000000f02047219 */ /* 0x002fe20000001203 */
[----:B0-----:R-:W-:Y:S01]  /*0dd0*/  VIADD R5, R13, 0xffffffff ;  /* 0xffffffff0d057836 */ /* 0x001fe20000000000 */
[----:B------:R-:W-:Y:S02]  /*0de0*/  SHF.L.U32 R2, R11, R18, RZ ;  /* 0x000000120b027219 */ /* 0x000fe400000006ff */
[----:B------:R-:W-:Y:S01]  /*0df0*/  LOP3.LUT R3, R19, R8, RZ, 0xc0, !PT ;  /* 0x0000000813037212 */ /* 0x000fe200078ec0ff */
[----:B------:R-:W-:Y:S01]  /*0e00*/  IMAD.MOV R6, RZ, RZ, -R4 ;  /* 0x000000ffff067224 */ /* 0x000fe200078e0a04 */
[----:B------:R-:W-:Y:S02]  /*0e10*/  SEL R0, R0, R23, !P3 ;  /* 0x0000001700007207 */ /* 0x000fe40005800000 */
[----:B------:R-:W-:Y:S01]  /*0e20*/  LOP3.LUT R5, R10, R5, RZ, 0xc0, !PT ;  /* 0x000000050a057212 */ /* 0x000fe200078ec0ff */
[----:B------:R-:W-:Y:S01]  /*0e30*/  IMAD R3, R2, R4, R3 ;  /* 0x0000000402037224 */ /* 0x000fe200078e0203 */
[----:B------:R-:W-:Y:S01]  /*0e40*/  R2UR UR22, R22 ;  /* 0x00000000161672ca */ /* 0x000fe200000e0000 */
[----:B--2---:R-:W-:-:S02]  /*0e50*/  IMAD R2, R6, R17, R12 ;  /* 0x0000001106027224 */ /* 0x004fc400078e020c */
[----:B---3--:R-:W-:Y:S02]  /*0e60*/  IMAD R0, R3, R16, R0 ;  /* 0x0000001003007224 */ /* 0x008fe400078e0200 */
[----:B------:R-:W-:Y:S02]  /*0e70*/  IMAD R3, R2, R13, R5 ;  /* 0x0000000d02037224 */ /* 0x000fe400078e0205 */
[----:B------:R-:W-:-:S03]  /*0e80*/  IMAD.MOV.U32 R4, RZ, RZ, 0x1 ;  /* 0x00000001ff047424 */ /* 0x000fc600078e00ff */
[----:B------:R-:W-:Y:S02]  /*0e90*/  SEL R2, R3, R0, !P3 ;  /* 0x0000000003027207 */ /* 0x000fe40005800000 */
[----:B------:R-:W-:-:S03]  /*0ea0*/  SEL R0, R0, R3, !P3 ;  /* 0x0000000300007207 */ /* 0x000fc60005800000 */
[----:B------:R0:W-:Y:S04]  /*0eb0*/  STL [R1+0x7c], R2 ;  /* 0x00007c0201007387 */ /* 0x0001e80000100800 */
[----:B------:R0:W-:Y:S02]  /*0ec0*/  STL [R1+0x80], R0 ;  /* 0x0000800001007387 */ /* 0x0001e40000100800 */
.L_x_8:
[----:B------:R-:W-:-:S08]  /*0ed0*/  NOP ;  /* 0x0000000000007918 */ /* 0x000fd00000000000 */
[----:B------:R-:W2:Y:S02]  /*0ee0*/  USETMAXREG.TRY_ALLOC.CTAPOOL UP0, 0xe8 ;  /* 0x000000e8000079c8 */ /* 0x000ea40008000600 */
[----:B--2---:R-:W-:-:S13]  /*0ef0*/  PLOP3.LUT P1, PT, PT, PT, UP0, 0x80, 0x0 ;  /* 0x000000000000781c */ /* 0x004fda0003f2f008 */
[----:B------:R-:W-:Y:S05]  /*0f00*/  @!P1 BRA `(.L_x_8) ;  /* 0xfffffffc00f09947 */ /* 0x000fea000383ffff */
[----:B------:R-:W-:Y:S01]  /*0f10*/  ULDC.64 UR4, c[0x0][0x598] ;  /* 0x0001660000047ab9 */ /* 0x000fe20000000a00 */
[----:B------:R-:W-:Y:S01]  /*0f20*/  ULDC.64 UR18, c[0x0][0x208] ;  /* 0x0000820000127ab9 */ /* 0x000fe20000000a00 */
[----:B------:R-:W-:-:S04]  /*0f30*/  ISETP.NE.U32.AND P1, PT, RZ, UR4, PT ;  /* 0x00000004ff007c0c */ /* 0x000fc8000bf25070 */
[----:B------:R-:W-:-:S13]  /*0f40*/  ISETP.NE.AND.EX P1, PT, RZ, UR5, PT, P1 ;  /* 0x00000005ff007c0c */ /* 0x000fda000bf25310 */
[----:B------:R-:W-:Y:S05]  /*0f50*/  @!P1 BRA `(.L_x_11) ;  /* 0x0000000000209947 */ /* 0x000fea0003800000 */
[----:B0-----:R-:W0:Y:S02]  /*0f60*/  LDC.64 R2, c[0x0][0x598] ;  /* 0x00016600ff027b82 */ /* 0x001e240000000a00 */
[----:B0-----:R-:W2:Y:S02]  /*0f70*/  LDG.E.64 R2, desc[UR18][R2.64] ;  /* 0x0000001202027981 */ /* 0x001ea4000c1e1b00 */
[----:B--2---:R-:W-:-:S04]  /*0f80*/  ISETP.NE.U32.AND P1, PT, R2, RZ, PT ;  /* 0x000000ff0200720c */ /* 0x004fc80003f25070 */
[----:B------:R-:W-:-:S13]  /*0f90*/  ISETP.NE.AND.EX P1, PT, R3, RZ, PT, P1 ;  /* 0x000000ff0300720c */ /* 0x000fda0003f25310 */
[----:B------:R-:W-:Y:S05]  /*0fa0*/  @!P1 BRA `(.L_x_11) ;  /* 0x00000000000c9947 */ /* 0x000fea0003800000 */
[----:B------:R-:W2:Y:S02]  /*0fb0*/  LD.E R2, desc[UR18][R2.64] ;  /* 0x0000001202027980 */ /* 0x000ea4000c101900 */
[----:B--2---:R-:W-:Y:S01]  /*0fc0*/  R2UR UR20, R2 ;  /* 0x00000000021472ca */ /* 0x004fe200000e0000 */
[----:B------:R-:W-:-:S14]  /*0fd0*/  BRA `(.L_x_12) ;  /* 0x0000000000247947 */ /* 0x000fdc0003800000 */
.L_x_11:
[----:B------:R-:W-:Y:S02]  /*0fe0*/  ULDC.64 UR4, c[0x0][0x588] ;  /* 0x0001620000047ab9 */ /* 0x000fe40000000a00 */
[----:B------:R-:W-:-:S04]  /*0ff0*/  ISETP.NE.U32.AND P1, PT, RZ, UR4, PT ;  /* 0x00000004ff007c0c */ /* 0x000fc8000bf25070 */
[----:B------:R-:W-:-:S13]  /*1000*/  ISETP.NE.AND.EX P1, PT, RZ, UR5, PT, P1 ;  /* 0x00000005ff007c0c */ /* 0x000fda000bf25310 */
[----:B------:R-:W-:Y:S05]  /*1010*/  @!P1 BRA `(.L_x_13) ;  /* 0x0000000000109947 */ /* 0x000fea0003800000 */
[----:B0-----:R-:W0:Y:S02]  /*1020*/  LDC.64 R2, c[0x0][0x588] ;  /* 0x00016200ff027b82 */ /* 0x001e240000000a00 */
[----:B0-----:R-:W2:Y:S02]  /*1030*/  LDG.E R2, desc[UR18][R2.64] ;  /* 0x0000001202027981 */ /* 0x001ea4000c1e1900 */
[----:B--2---:R-:W-:Y:S01]  /*1040*/  R2UR UR20, R2 ;  /* 0x00000000021472ca */ /* 0x004fe200000e0000 */
[----:B------:R-:W-:-:S14]  /*1050*/  BRA `(.L_x_12) ;  /* 0x0000000000047947 */ /* 0x000fdc0003800000 */
.L_x_13:
[----:B------:R-:W-:-:S05]  /*1060*/  ULDC UR20, c[0x0][0x580] ;  /* 0x0001600000147ab9 */ /* 0x000fca0000000800 */
.L_x_12:
[----:B------:R-:W-:Y:S02]  /*1070*/  ULDC.64 UR4, c[0x0][0x5a0] ;  /* 0x0001680000047ab9 */ /* 0x000fe40000000a00 */
        /* <DEDUP_REMOVED lines=11> */
.L_x_14:
        /* <DEDUP_REMOVED lines=8> */
.L_x_16:
[----:B------:R-:W-:-:S05]  /*11b0*/  ULDC UR21, c[0x0][0x584] ;  /* 0x0001610000157ab9 */ /* 0x000fca0000000800 */
.L_x_15:
[----:B------:R-:W-:-:S13]  /*11c0*/  LOP3.LUT P1, RZ, R4, 0xff, RZ, 0xc0, !PT ;  /* 0x000000ff04ff7812 */ /* 0x000fda000782c0ff */
[----:B------:R-:W-:Y:S05]  /*11d0*/  @!P1 EXIT ;  /* 0x000000000000994d */ /* 0x000fea0003800000 */
[----:B------:R-:W-:Y:S01]  /*11e0*/  ULDC UR4, c[0x0][0x28c] ;  /* 0x0000a30000047ab9 */ /* 0x000fe20000000800 */
[----:B------:R-:W-:Y:S02]  /*11f0*/  ULOP3.LUT UR23, UR13, 0x1, URZ, 0xfc, !UPT ;  /* 0x000000010d177892 */ /* 0x000fe4000f8efc3f */
[----:B------:R-:W-:-:S04]  /*1200*/  UIADD3 UR4, UR4, 0x7f, URZ ;  /* 0x0000007f04047890 */ /* 0x000fc8000fffe03f */
[----:B------:R-:W-:-:S04]  /*1210*/  USHF.R.S32.HI UR5, URZ, 0x1f, UR4 ;  /* 0x0000001f3f057899 */ /* 0x000fc80008011404 */
[----:B------:R-:W-:-:S03]  /*1220*/  ULEA.HI UR5, UR5, UR4, URZ, 0x7 ;  /* 0x0000000405057291 */ /* 0x000fc6000f8f383f */
[----:B------:R-:W-:Y:S01]  /*1230*/  UMOV UR4, URZ ;  /* 0x0000003f00047c82 */ /* 0x000fe20008000000 */
[----:B------:R-:W-:-:S03]  /*1240*/  USHF.R.S32.HI UR12, URZ, 0x7, UR5 ;  /* 0x000000073f0c7899 */ /* 0x000fc60008011405 */
[----:B------:R-:W-:-:S09]  /*1250*/  UMOV UR5, URZ ;  /* 0x0000003f00057c82 */ /* 0x000fd20008000000 */
.L_x_297:
[----:B0-----:R-:W0:Y:S01]  /*1260*/  S2R R0, SR_TID.X ;  /* 0x0000000000007919 */ /* 0x001e220000002100 */
[----:B------:R-:W2:Y:S01]  /*1270*/  S2UR UR11, SR_CgaCtaId ;  /* 0x00000000000b79c3 */ /* 0x000ea20000008800 */
[----:B------:R-:W-:Y:S01]  /*1280*/  UMOV UR14, 0x400 ;  /* 0x00000400000e7882 */ /* 0x000fe20000000000 */
[----:B------:R-:W-:Y:S01]  /*1290*/  UMOV UR6, URZ ;  /* 0x0000003f00067c82 */ /* 0x000fe20008000000 */
[----:B------:R-:W-:Y:S01]  /*12a0*/  STL [R1+0x6c], RZ ;  /* 0x00006cff01007387 */ /* 0x000fe20000100800 */
[----:B------:R-:W-:Y:S01]  /*12b0*/  UMOV UR7, URZ ;  /* 0x0000003f00077c82 */ /* 0x000fe20008000000 */
[----:B------:R-:W-:Y:S01]  /*12c0*/  UMOV UR8, URZ ;  /* 0x0000003f00087c82 */ /* 0x000fe20008000000 */
[----:B------:R-:W-:Y:S01]  /*12d0*/  UMOV UR16, UR5 ;  /* 0x0000000500107c82 */ /* 0x000fe20008000000 */
[----:B------:R-:W-:Y:S01]  /*12e0*/  STL [R1+0x68], RZ ;  /* 0x000068ff01007387 */ /* 0x000fe20000100800 */
[----:B-1-3--:R-:W3:Y:S01]  /*12f0*/  LDC R2, c[0x0][0x28c] ;  /* 0x0000a300ff027b82 */ /* 0x00aee20000000800 */
[----:B------:R-:W-:Y:S01]  /*1300*/  UMOV UR17, UR4 ;  /* 0x0000000400117c82 */ /* 0x000fe20008000000 */
[----:B------:R-:W-:Y:S01]  /*1310*/  CS2R R4, SRZ ;  /* 0x0000000000047805 */ /* 0x000fe2000001ff00 */
[----:B------:R-:W-:Y:S01]  /*1320*/  STL [R1+0x64], RZ ;  /* 0x000064ff01007387 */ /* 0x000fe20000100800 */
[----:B------:R-:W-:-:S02]  /*1330*/  CS2R R6, SRZ ;  /* 0x0000000000067805 */ /* 0x000fc4000001ff00 */
[----:B------:R-:W-:Y:S02]  /*1340*/  CS2R R8, SRZ ;  /* 0x0000000000087805 */ /* 0x000fe4000001ff00 */
[----:B------:R-:W-:Y:S01]  /*1350*/  CS2R R10, SRZ ;  /* 0x00000000000a7805 */ /* 0x000fe2000001ff00 */
[----:B------:R-:W-:Y:S01]  /*1360*/  STL [R1+0x60], RZ ;  /* 0x000060ff01007387 */ /* 0x000fe20000100800 */
[----:B------:R-:W-:Y:S02]  /*1370*/  CS2R R12, SRZ ;  /* 0x00000000000c7805 */ /* 0x000fe4000001ff00 */
[----:B------:R-:W-:Y:S02]  /*1380*/  CS2R R14, SRZ ;  /* 0x00000000000e7805 */ /* 0x000fe4000001ff00 */
[----:B------:R-:W-:Y:S01]  /*1390*/  CS2R R16, SRZ ;  /* 0x0000000000107805 */ /* 0x000fe2000001ff00 */
[----:B------:R-:W-:Y:S01]  /*13a0*/  STL [R1+0x5c], RZ ;  /* 0x00005cff01007387 */ /* 0x000fe20000100800 */
[----:B-1----:R-:W-:-:S02]  /*13b0*/  CS2R R18, SRZ ;  /* 0x0000000000127805 */ /* 0x002fc4000001ff00 */
[----:B------:R-:W-:Y:S02]  /*13c0*/  CS2R R20, SRZ ;  /* 0x0000000000147805 */ /* 0x000fe4000001ff00 */
[----:B------:R-:W-:Y:S01]  /*13d0*/  CS2R R22, SRZ ;  /* 0x0000000000167805 */ /* 0x000fe2000001ff00 */
[----:B------:R-:W-:Y:S01]  /*13e0*/  STL [R1+0x58], RZ ;  /* 0x000058ff01007387 */ /* 0x000fe20000100800 */
[----:B--2---:R-:W-:Y:S01]  /*13f0*/  ULEA UR14, UR11, UR14, 0x18 ;  /* 0x0000000e0b0e7291 */ /* 0x004fe2000f8ec03f */
[----:B------:R-:W-:Y:S02]  /*1400*/  CS2R R152, SRZ ;  /* 0x0000000000987805 */ /* 0x000fe4000001ff00 */
[----:B------:R-:W-:Y:S01]  /*1410*/  CS2R R154, SRZ ;  /* 0x00000000009a7805 */ /* 0x000fe2000001ff00 */
[----:B------:R-:W-:Y:S01]  /*1420*/  STL [R1+0x54], RZ ;  /* 0x000054ff01007387 */ /* 0x000fe20000100800 */
[----:B------:R-:W-:Y:S02]  /*1430*/  CS2R R156, SRZ ;  /* 0x00000000009c7805 */ /* 0x000fe4000001ff00 */
[----:B------:R-:W-:-:S02]  /*1440*/  CS2R R158, SRZ ;  /* 0x00000000009e7805 */ /* 0x000fc4000001ff00 */
[----:B------:R-:W-:Y:S02]  /*1450*/  CS2R R160, SRZ ;  /* 0x0000000000a07805 */ /* 0x000fe4000001ff00 */
[----:B0-----:R-:W-:Y:S01]  /*1460*/  LOP3.LUT R0, R0, 0x80, RZ, 0xc0, !PT ;  /* 0x0000008000007812 */ /* 0x001fe200078ec0ff */
[----:B------:R-:W-:Y:S01]  /*1470*/  STL [R1+0x50], RZ ;  /* 0x000050ff01007387 */ /* 0x000fe20000100800 */
[----:B---3--:R-:W-:Y:S02]  /*1480*/  ISETP.GE.AND P1, PT, R2, 0x1, PT ;  /* 0x000000010200780c */ /* 0x008fe40003f26270 */
[----:B------:R-:W-:Y:S02]  /*1490*/  CS2R R2, SRZ ;  /* 0x0000000000027805 */ /* 0x000fe4000001ff00 */
[----:B------:R-:W-:Y:S01]  /*14a0*/  SHF.R.U32.HI R0, RZ, 0x7, R0 ;  /* 0x00000007ff007819 */ /* 0x000fe20000011600 */
        /* <DEDUP_REMOVED lines=8> */
[----:B------:R-:W0:Y:S01]  /*1530*/  SHFL.IDX PT, R0, R0, RZ, 0x1f ;  /* 0x00001fff00007589 */ /* 0x000e2200000e0000 */
[----:B------:R-:W-:-:S02]  /*1540*/  CS2R R174, SRZ ;  /* 0x0000000000ae7805 */ /* 0x000fc4000001ff00 */
[----:B------:R-:W-:Y:S02]  /*1550*/  CS2R R176, SRZ ;  /* 0x0000000000b07805 */ /* 0x000fe4000001ff00 */
[----:B------:R-:W-:Y:S01]  /*1560*/  CS2R R178, SRZ ;  /* 0x0000000000b27805 */ /* 0x000fe2000001ff00 */
[----:B------:R1:W-:Y:S01]  /*1570*/  STL [R1+0x44], RZ ;  /* 0x000044ff01007387 */ /* 0x0003e20000100800 */
[----:B------:R-:W-:Y:S02]  /*1580*/  CS2R R180, SRZ ;  /* 0x0000000000b47805 */ /* 0x000fe4000001ff00 */
[----:B------:R-:W-:Y:S02]  /*1590*/  CS2R R182, SRZ ;  /* 0x0000000000b67805 */ /* 0x000fe4000001ff00 */
[----:B------:R-:W-:Y:S01]  /*15a0*/  CS2R R184, SRZ ;  /* 0x0000000000b87805 */ /* 0x000fe2000001ff00 */
[----:B------:R1:W-:Y:S01]  /*15b0*/  STL [R1+0x40], RZ ;  /* 0x000040ff01007387 */ /* 0x0003e20000100800 */
        /* <DEDUP_REMOVED lines=14> */
[----:B------:R-:W-:Y:S02]  /*16a0*/  CS2R R208, SRZ ;  /* 0x0000000000d07805 */ /* 0x000fe4000001ff00 */
[----:B0-----:R-:W-:Y:S01]  /*16b0*/  R2UR UR9, R0 ;  /* 0x00000000000972ca */ /* 0x001fe200000e0000 */
[----:B------:R1:W-:Y:S01]  /*16c0*/  STL [R1+0x30], RZ ;  /* 0x000030ff01007387 */ /* 0x0003e20000100800 */
[----:B------:R-:W-:Y:S01]  /*16d0*/  IMAD.MOV.U32 R0, RZ, RZ, RZ ;  /* 0x000000ffff007224 */ /* 0x000fe200078e00ff */
[----:B------:R-:W-:-:S02]  /*16e0*/  CS2R R210, SRZ ;  /* 0x0000000000d27805 */ /* 0x000fc4000001ff00 */
[----:B------:R-:W-:Y:S01]  /*16f0*/  CS2R R212, SRZ ;  /* 0x0000000000d47805 */ /* 0x000fe2000001ff00 */
[----:B------:R1:W-:Y:S01]  /*1700*/  STL [R1+0x2c], RZ ;  /* 0x00002cff01007387 */ /* 0x0003e20000100800 */
[----:B------:R-:W-:Y:S02]  /*1710*/  CS2R R214, SRZ ;  /* 0x0000000000d67805 */ /* 0x000fe4000001ff00 */
[----:B------:R-:W-:Y:S02]  /*1720*/  CS2R R216, SRZ ;  /* 0x0000000000d87805 */ /* 0x000fe4000001ff00 */
[----:B------:R-:W-:Y:S01]  /*1730*/  CS2R R218, SRZ ;  /* 0x0000000000da7805 */ /* 0x000fe2000001ff00 */
[----:B------:R1:W-:Y:S01]  /*1740*/  STL [R1+0x28], RZ ;  /* 0x000028ff01007387 */ /* 0x0003e20000100800 */
[----:B------:R-:W-:Y:S02]  /*1750*/  CS2R R220, SRZ ;  /* 0x0000000000dc7805 */ /* 0x000fe4000001ff00 */
[----:B------:R-:W-:-:S02]  /*1760*/  CS2R R222, SRZ ;  /* 0x0000000000de7805 */ /* 0x000fc4000001ff00 */
[----:B------:R-:W-:Y:S01]  /*1770*/  CS2R R224, SRZ ;  /* 0x0000000000e07805 */ /* 0x000fe2000001ff00 */
[----:B------:R1:W-:Y:S01]  /*1780*/  STL [R1+0x24], RZ ;  /* 0x000024ff01007387 */ /* 0x0003e20000100800 */
[----:B------:R-:W-:Y:S01]  /*1790*/  ULEA.HI UR10, UR9, UR9, URZ, 0x1 ;  /* 0x00000009090a7291 */ /* 0x000fe2000f8f083f */
[----:B------:R-:W-:Y:S01]  /*17a0*/  CS2R R226, SRZ ;  /* 0x0000000000e27805 */ /* 0x000fe2000001ff00 */
[----:B------:R-:W-:Y:S01]  /*17b0*/  IMAD.MOV.U32 R228, RZ, RZ, RZ ;  /* 0x000000ffffe47224 */ /* 0x000fe200078e00ff */
[----:B------:R1:W-:Y:S01]  /*17c0*/  STL [R1+0x20], RZ ;  /* 0x000020ff01007387 */ /* 0x0003e20000100800 */
[----:B------:R-:W-:Y:S01]  /*17d0*/  ULOP3.LUT UR10, UR10, 0x7fffe, URZ, 0xc0, !UPT ;  /* 0x0007fffe0a0a7892 */ /* 0x000fe2000f8ec03f */
[----:B----4-:R-:W-:Y:S02]  /*17e0*/  CS2R R24, SRZ ;  /* 0x0000000000187805 */ /* 0x010fe4000001ff00 */
[----:B------:R-:W-:Y:S01]  /*17f0*/  CS2R R26, SRZ ;  /* 0x00000000001a7805 */ /* 0x000fe2000001ff00 */
[----:B------:R1:W-:Y:S01]  /*1800*/  STL [R1+0x1c], RZ ;  /* 0x00001cff01007387 */ /* 0x0003e20000100800 */
[----:B------:R-:W-:Y:S01]  /*1810*/  UIADD3 UR10, UR9, -UR10, URZ ;  /* 0x8000000a090a7290 */ /* 0x000fe2000fffe03f */
[----:B------:R-:W-:-:S02]  /*1820*/  CS2R R28, SRZ ;  /* 0x00000000001c7805 */ /* 0x000fc4000001ff00 */
[----:B------:R-:W-:Y:S01]  /*1830*/  CS2R R30, SRZ ;  /* 0x00000000001e7805 */ /* 0x000fe2000001ff00 */
[----:B------:R1:W-:Y:S01]  /*1840*/  STL [R1+0x18], RZ ;  /* 0x000018ff01007387 */ /* 0x0003e20000100800 */
[----:B------:R-:W-:Y:S01]  /*1850*/  ULEA UR10, UR10, UR14, 0xd ;  /* 0x0000000e0a0a7291 */ /* 0x000fe2000f8e683f */
[----:B------:R-:W-:Y:S02]  /*1860*/  CS2R R32, SRZ ;  /* 0x0000000000207805 */ /* 0x000fe4000001ff00 */
[----:B------:R-:W-:Y:S01]  /*1870*/  CS2R R34, SRZ ;  /* 0x0000000000227805 */ /* 0x000fe2000001ff00 */
[----:B------:R1:W-:Y:S01]  /*1880*/  STL [R1+0x14], RZ ;  /* 0x000014ff01007387 */ /* 0x0003e20000100800 */
[----:B------:R-:W-:Y:S01]  /*1890*/  UIADD3 UR10, UR10, 0x100, URZ ;  /* 0x000001000a0a7890 */ /* 0x000fe2000fffe03f */
[----:B------:R-:W-:Y:S02]  /*18a0*/  CS2R R36, SRZ ;  /* 0x0000000000247805 */ /* 0x000fe4000001ff00 */
[----:B------:R-:W-:Y:S01]  /*18b0*/  CS2R R38, SRZ ;  /* 0x0000000000267805 */ /* 0x000fe2000001ff00 */
[----:B------:R1:W-:Y:S01]  /*18c0*/  STL [R1+0x10], RZ ;  /* 0x000010ff01007387 */ /* 0x0003e20000100800 */
[----:B------:R-:W-:Y:S01]  /*18d0*/  USHF.R.U32.HI UR10, URZ, 0x4, UR10 ;  /* 0x000000043f0a7899 */ /* 0x000fe2000801160a */
[----:B------:R-:W-:-:S02]  /*18e0*/  CS2R R40, SRZ ;  /* 0x0000000000287805 */ /* 0x000fc4000001ff00 */
[----:B------:R-:W-:Y:S01]  /*18f0*/  CS2R R42, SRZ ;  /* 0x00000000002a7805 */ /* 0x000fe2000001ff00 */
[----:B------:R1:W-:Y:S01]  /*1900*/  STL [R1+0xc], RZ ;  /* 0x00000cff01007387 */ /* 0x0003e20000100800 */
[----:B------:R-:W-:Y:S01]  /*1910*/  ULOP3.LUT UR15, UR10, 0x3fff, URZ, 0xc0, !UPT ;  /* 0x00003fff0a0f7892 */ /* 0x000fe2000f8ec03f */
        /* <DEDUP_REMOVED lines=10> */
[----:B------:R1:W-:Y:S01]  /*19c0*/  STL [R1], RZ ;  /* 0x000000ff01007387 */ /* 0x0003e20000100800 */
[----:B------:R-:W-:Y:S02]  /*19d0*/  CS2R R60, SRZ ;  /* 0x00000000003c7805 */ /* 0x000fe4000001ff00 */
[----:B------:R-:W-:Y:S02]  /*19e0*/  CS2R R62, SRZ ;  /* 0x00000000003e7805 */ /* 0x000fe4000001ff00 */
[----:B------:R-:W-:Y:S02]  /*19f0*/  CS2R R64, SRZ ;  /* 0x0000000000407805 */ /* 0x000fe4000001ff00 */
[----:B------:R-:W-:-:S02]  /*1a00*/  CS2R R66, SRZ ;  /* 0x0000000000427805 */ /* 0x000fc4000001ff00 */
[----:B------:R-:W-:Y:S02]  /*1a10*/  CS2R R68, SRZ ;  /* 0x0000000000447805 */ /* 0x000fe4000001ff00 */
[----:B------:R-:W-:Y:S02]  /*1a20*/  CS2R R70, SRZ ;  /* 0x0000000000467805 */ /* 0x000fe4000001ff00 */
        /* <DEDUP_REMOVED lines=39> */
[----:B------:R-:W-:Y:S01]  /*1ca0*/  CS2R R150, SRZ ;  /* 0x0000000000967805 */ /* 0x000fe2000001ff00 */
[----:B-1----:R-:W-:Y:S06]  /*1cb0*/  @!P1 BRA `(.L_x_17) ;  /* 0x0000001000949947 */ /* 0x002fec0003800000 */
[----:B------:R-:W-:-:S06]  /*1cc0*/  UISETP.NE.AND UP0, UPT, UR23, 0x3, UPT ;  /* 0x000000031700788c */ /* 0x000fcc000bf05270 */
[----:B------:R-:W-:-:S13]  /*1cd0*/  PLOP3.LUT P2, PT, PT, PT, UP0, 0x80, 0x0 ;  /* 0x000000000000781c */ /* 0x000fda0003f4f008 */
[----:B------:R-:W-:Y:S05]  /*1ce0*/  @!P2 BRA `(.L_x_18) ;  /* 0x000000000004a947 */ /* 0x000fea0003800000 */
[----:B------:R-:W-:Y:S01]  /*1cf0*/  BPT.TRAP 0x1 ;  /* 0x000000040000795c */ /* 0x000fe20000300000 */
.L_x_18:
[----:B------:R-:W-:Y:S01]  /*1d00*/  ULEA UR6, UR5, UR14, 0x3 ;  /* 0x0000000e05067291 */ /* 0x000fe2000f8e183f */
[----:B------:R-:W-:-:S05]  /*1d10*/  IMAD.U32 R0, RZ, RZ, UR4 ;  /* 0x00000004ff007e24 */ /* 0x000fca000f8e00ff */
[----:B------:R-:W-:-:S04]  /*1d20*/  SHF.L.U32 R0, R0, 0x1f, RZ ;  /* 0x0000001f00007819 */ /* 0x000fc800000006ff */
[----:B------:R0:W1:Y:S01]  /*1d30*/  SYNCS.PHASECHK.TRANS64.TRYWAIT P1, [UR6], R0 ;  /* 0x00000000ff0075a7 */ /* 0x0000620008020146 */
[----:B------:R-:W-:Y:S05]  /*1d40*/  @!P2 BRA `(.L_x_19) ;  /* 0x000000000004a947 */ /* 0x000fea0003800000 */
[----:B------:R-:W-:Y:S01]  /*1d50*/  BPT.TRAP 0x1 ;  /* 0x000000040000795c */ /* 0x000fe20000300000 */
.L_x_19:
[----:B-1----:R-:W-:Y:S05]  /*1d60*/  @P1 BRA `(.L_x_20) ;  /* 0x0000000000081947 */ /* 0x002fea0003800000 */
[----:B------:R-:W1:Y:S02]  /*1d70*/  SYNCS.PHASECHK.TRANS64.TRYWAIT P1, [UR6], R0 ;  /* 0x00000000ff0075a7 */ /* 0x000e640008020146 */
[----:B-1----:R-:W-:Y:S05]  /*1d80*/  @!P1 BRA `(.L_x_21) ;  /* 0x000000e4004c9947 */ /* 0x002fea0003800000 */
.L_x_20:
[----:B------:R-:W-:Y:S01]  /*1d90*/  UIADD3 UR6, UR14, 0x10100, URZ ;  /* 0x000101000e067890 */ /* 0x000fe2000fffe03f */
[----:B------:R-:W-:Y:S01]  /*1da0*/  WARPGROUP.ARRIVE ;  /* 0x00000000000079c5 */ /* 0x000fe20000000000 */
[----:B------:R-:W-:Y:S01]  /*1db0*/  ULOP3.LUT UR8, UR15, 0x10000, URZ, 0xfc, !UPT ;  /* 0x000100000f087892 */ /* 0x000fe2000f8efc3f */
[----:B------:R2:W-:Y:S01]  /*1dc0*/  STL [R1+0x6c], RZ ;  /* 0x00006cff01007387 */ /* 0x0005e20000100800 */
[----:B------:R-:W-:Y:S01]  /*1dd0*/  USHF.R.U32.HI UR6, URZ, 0x4, UR6 ;  /* 0x000000043f067899 */ /* 0x000fe20008011606 */
[----:B01----:R-:W-:Y:S01]  /*1de0*/  IMAD.MOV.U32 R0, RZ, RZ, RZ ;  /* 0x000000ffff007224 */ /* 0x003fe200078e00ff */
[----:B------:R-:W-:Y:S01]  /*1df0*/  UMOV UR9, 0x40000040 ;  /* 0x4000004000097882 */ /* 0x000fe20000000000 */
[----:B------:R-:W-:Y:S01]  /*1e00*/  UMOV UR11, 0x40000040 ;  /* 0x40000040000b7882 */ /* 0x000fe20000000000 */
[----:B------:R-:W-:Y:S01]  /*1e10*/  ULOP3.LUT UR6, UR6, 0x3fff, URZ, 0xc0, !UPT ;  /* 0x00003fff06067892 */ /* 0x000fe2000f8ec03f */
[----:B------:R2:W-:Y:S01]  /*1e20*/  STL [R1+0x68], RZ ;  /* 0x000068ff01007387 */ /* 0x0005e20000100800 */
[----:B------:R-:W-:-:S02]  /*1e30*/  CS2R R2, SRZ ;  /* 0x0000000000027805 */ /* 0x000fc4000001ff00 */
[----:B------:R-:W-:Y:S01]  /*1e40*/  CS2R R4, SRZ ;  /* 0x0000000000047805 */ /* 0x000fe2000001ff00 */
[----:B------:R-:W-:Y:S01]  /*1e50*/  ULOP3.LUT UR7, UR6, 0x10000, URZ, 0xfc, !UPT ;  /* 0x0001000006077892 */ /* 0x000fe2000f8efc3f */
[----:B------:R2:W-:Y:S01]  /*1e60*/  STL [R1+0x64], RZ ;  /* 0x000064ff01007387 */ /* 0x0005e20000100800 */
[----:B------:R-:W-:Y:S01]  /*1e70*/  ULEA UR6, UR5, UR8, 0xa ;  /* 0x0000000805067291 */ /* 0x000fe2000f8e503f */
[----:B------:R-:W-:Y:S01]  /*1e80*/  CS2R R6, SRZ ;  /* 0x0000000000067805 */ /* 0x000fe2000001ff00 */
[----:B------:R-:W-:Y:S01]  /*1e90*/  ULEA UR7, UR5, UR7, 0xb ;  /* 0x0000000705077291 */ /* 0x000fe2000f8e583f */
[----:B------:R2:W-:Y:S01]  /*1ea0*/  STL [R1+0x60], RZ ;  /* 0x000060ff01007387 */ /* 0x0005e20000100800 */
[----:B------:R-:W-:Y:S02]  /*1eb0*/  CS2R R8, SRZ ;  /* 0x0000000000087805 */ /* 0x000fe4000001ff00 */
[----:B------:R-:W-:Y:S02]  /*1ec0*/  CS2R R10, SRZ ;  /* 0x00000000000a7805 */ /* 0x000fe4000001ff00 */
[----:B------:R-:W-:Y:S01]  /*1ed0*/  CS2R R12, SRZ ;  /* 0x00000000000c7805 */ /* 0x000fe2000001ff00 */
[----:B------:R-:W-:Y:S01]  /*1ee0*/  UMOV UR8, UR6 ;  /* 0x0000000600087c82 */ /* 0x000fe20008000000 */
[----:B------:R2:W-:Y:S01]  /*1ef0*/  STL [R1+0x5c], RZ ;  /* 0x00005cff01007387 */ /* 0x0005e20000100800 */
[----:B------:R-:W-:Y:S01]  /*1f00*/  UMOV UR10, UR7 ;  /* 0x00000007000a7c82 */ /* 0x000fe20008000000 */
[----:B------:R-:W-:Y:S01]  /*1f10*/  CS2R R14, SRZ ;  /* 0x00000000000e7805 */ /* 0x000fe2000001ff00 */
[----:B------:R-:W-:Y:S01]  /*1f20*/  QGMMA.64x256x32.F32.E5M2.E5M2 R24, gdesc[UR8], RZ, !UPT ;  /* 0x03e00000081879f3 */ /* 0x000fe2000c7038ff */
[----:B------:R-:W-:Y:S01]  /*1f30*/  UIADD3 UR8, UR6, 0x2, URZ ;  /* 0x0000000206087890 */ /* 0x000fe2000fffe03f */
[----:B------:R2:W-:Y:S01]  /*1f40*/  STL [R1+0x58], RZ ;  /* 0x000058ff01007387 */ /* 0x0005e20000100800 */
[----:B------:R-:W-:Y:S01]  /*1f50*/  UIADD3 UR10, UR7, 0x2, URZ ;  /* 0x00000002070a7890 */ /* 0x000fe2000fffe03f */
[----:B------:R-:W-:Y:S01]  /*1f60*/  CS2R R16, SRZ ;  /* 0x0000000000107805 */ /* 0x000fe2000001ff00 */
[----:B------:R-:W-:Y:S01]  /*1f70*/  UMOV UR9, 0x40000040 ;  /* 0x4000004000097882 */ /* 0x000fe20000000000 */
[----:B------:R-:W-:Y:S01]  /*1f80*/  UMOV UR11, 0x40000040 ;  /* 0x40000040000b7882 */ /* 0x000fe20000000000 */
        /* <DEDUP_REMOVED lines=54> */
[----:B------:R-:W-:Y:S01]  /*22f0*/  CS2R R226, SRZ ;  /* 0x0000000000e27805 */ /* 0x000fe2000001ff00 */
[----:B------:R-:W-:Y:S01]  /*2300*/  IMAD.MOV.U32 R228, RZ, RZ, RZ ;  /* 0x000000ffffe47224 */ /* 0x000fe200078e00ff */
[----:B------:R2:W-:Y:S04]  /*2310*/  STL [R1+0x1c], RZ ;  /* 0x00001cff01007387 */ /* 0x0005e80000100800 */
[----:B------:R2:W-:Y:S04]  /*2320*/  STL [R1+0x18], RZ ;  /* 0x000018ff01007387 */ /* 0x0005e80000100800 */
[----:B------:R2:W-:Y:S04]  /*2330*/  STL [R1+0x14], RZ ;  /* 0x000014ff01007387 */ /* 0x0005e80000100800 */
[----:B------:R2:W-:Y:S04]  /*2340*/  STL [R1+0x10], RZ ;  /* 0x000010ff01007387 */ /* 0x0005e80000100800 */
[----:B------:R2:W-:Y:S04]  /*2350*/  STL [R1+0xc], RZ ;  /* 0x00000cff01007387 */ /* 0x0005e80000100800 */
[----:B------:R2:W-:Y:S04]  /*2360*/  STL [R1+0x8], RZ ;  /* 0x000008ff01007387 */ /* 0x0005e80000100800 */
[----:B------:R2:W-:Y:S04]  /*2370*/  STL [R1+0x4], RZ ;  /* 0x000004ff01007387 */ /* 0x0005e80000100800 */
[----:B------:R2:W-:Y:S01]  /*2380*/  STL [R1], RZ ;  /* 0x000000ff01007387 */ /* 0x0005e20000100800 */
[----:B------:R-:W-:Y:S01]  /*2390*/  QGMMA.64x256x32.F32.E5M2.E5M2 R24, gdesc[UR8], R24 ;  /* 0x03e00000081879f3 */ /* 0x000fe20008703818 */
[----:B------:R-:W-:-:S02]  /*23a0*/  UIADD3 UR8, UR6, 0x4, URZ ;  /* 0x0000000406087890 */ /* 0x000fc4000fffe03f */
[----:B------:R-:W-:Y:S01]  /*23b0*/  UIADD3 UR10, UR7, 0x4, URZ ;  /* 0x00000004070a7890 */ /* 0x000fe2000fffe03f */
[----:B------:R-:W-:Y:S01]  /*23c0*/  UMOV UR9, 0x40000040 ;  /* 0x4000004000097882 */ /* 0x000fe20000000000 */
[----:B------:R-:W-:-:S15]  /*23d0*/  UMOV UR11, 0x40000040 ;  /* 0x40000040000b7882 */ /* 0x000fde0000000000 */
[----:B------:R-:W-:-:S08]  /*23e0*/  NOP ;  /* 0x0000000000007918 */ /* 0x000fd00000000000 */
[----:B------:R-:W-:Y:S01]  /*23f0*/  QGMMA.64x256x32.F32.E5M2.E5M2 R24, gdesc[UR8], R24 ;  /* 0x03e00000081879f3 */ /* 0x000fe20008703818 */
[----:B------:R-:W-:Y:S02]  /*2400*/  UIADD3 UR10, UR7, 0x6, URZ ;  /* 0x00000006070a7890 */ /* 0x000fe4000fffe03f */
[----:B------:R-:W-:Y:S01]  /*2410*/  UIADD3 UR8, UR6, 0x6, URZ ;  /* 0x0000000606087890 */ /* 0x000fe2000fffe03f */
[----:B------:R-:W-:Y:S01]  /*2420*/  ULDC UR7, c[0x0][0x50c] ;  /* 0x0001430000077ab9 */ /* 0x000fe20000000800 */
[----:B------:R-:W-:Y:S01]  /*2430*/  UMOV UR9, 0x40000040 ;  /* 0x4000004000097882 */ /* 0x000fe20000000000 */
[----:B------:R-:W-:Y:S01]  /*2440*/  UISETP.NE.AND UP0, UPT, UR7, 0x4, UPT ;  /* 0x000000040700788c */ /* 0x000fe2000bf05270 */
[----:B------:R-:W-:Y:S01]  /*2450*/  UMOV UR11, 0x40000040 ;  /* 0x40000040000b7882 */ /* 0x000fe20000000000 */
[----:B------:R-:W-:Y:S02]  /*2460*/  UMOV UR6, 0x4 ;  /* 0x0000000400067882 */ /* 0x000fe40000000000 */
[----:B------:R-:W-:-:S06]  /*2470*/  USEL UR7, URZ, 0x1, UP0 ;  /* 0x000000013f077887 */ /* 0x000fcc0008000000 */
[----:B------:R-:W-:-:S12]  /*2480*/  ISETP.NE.AND P1, PT, RZ, UR7, PT ;  /* 0x00000007ff007c0c */ /* 0x000fd8000bf25270 */
[----:B------:R-:W-:Y:S01]  /*2490*/  QGMMA.64x256x32.F32.E5M2.E5M2 R24, gdesc[UR8], R24, gsb0 ;  /* 0x03e00000081879f3 */ /* 0x000fe20008003818 */
[----:B--2---:R-:W-:Y:S05]  /*24a0*/  @!P1 BRA `(.L_x_22) ;  /* 0x0000000800809947 */ /* 0x004fea0003800000 */
[----:B------:R-:W-:Y:S02]  /*24b0*/  WARPGROUP.DEPBAR.LE gsb0, 0x0 ;  /* 0x00008000000079c5 */ /* 0x000fe40000010000 */
[----:B------:R-:W-:-:S01]  /*24c0*/  FADD R227, RZ, R25 ;  /* 0x00000019ffe37221 */ /* 0x000fc20000000000 */
[----:B------:R-:W-:Y:S01]  /*24d0*/  FADD R228, RZ, R24 ;  /* 0x00000018ffe47221 */ /* 0x000fe20000000000 */
[----:B------:R-:W-:-:S01]  /*24e0*/  FADD R226, RZ, R26 ;  /* 0x0000001affe27221 */ /* 0x000fc20000000000 */
[----:B------:R-:W-:Y:S01]  /*24f0*/  FADD R225, RZ, R27 ;  /* 0x0000001bffe17221 */ /* 0x000fe20000000000 */
[----:B------:R-:W-:-:S01]  /*2500*/  FADD R224, RZ, R28 ;  /* 0x0000001cffe07221 */ /* 0x000fc20000000000 */
[----:B------:R0:W-:Y:S01]  /*2510*/  STL [R1+0x84], R227 ;  /* 0x000084e301007387 */ /* 0x0001e20000100800 */
[----:B------:R-:W-:-:S01]  /*2520*/  FADD R223, RZ, R29 ;  /* 0x0000001dffdf7221 */ /* 0x000fc20000000000 */
[----:B------:R-:W-:Y:S01]  /*2530*/  FADD R222, RZ, R30 ;  /* 0x0000001effde7221 */ /* 0x000fe20000000000 */
[----:B------:R-:W-:-:S01]  /*2540*/  FADD R221, RZ, R31 ;  /* 0x0000001fffdd7221 */ /* 0x000fc20000000000 */
[----:B------:R-:W-:Y:S01]  /*2550*/  FADD R220, RZ, R32 ;  /* 0x00000020ffdc7221 */ /* 0x000fe20000000000 */
[----:B------:R-:W-:-:S01]  /*2560*/  FADD R219, RZ, R33 ;  /* 0x00000021ffdb7221 */ /* 0x000fc20000000000 */
[----:B------:R-:W-:Y:S01]  /*2570*/  FADD R218, RZ, R34 ;  /* 0x00000022ffda7221 */ /* 0x000fe20000000000 */
[----:B------:R-:W-:-:S01]  /*2580*/  FADD R217, RZ, R35 ;  /* 0x00000023ffd97221 */ /* 0x000fc20000000000 */
[----:B------:R-:W-:Y:S01]  /*2590*/  FADD R216, RZ, R36 ;  /* 0x00000024ffd87221 */ /* 0x000fe20000000000 */
[----:B------:R-:W-:-:S01]  /*25a0*/  FADD R215, RZ, R37 ;  /* 0x00000025ffd77221 */ /* 0x000fc20000000000 */
[----:B0-----:R-:W-:Y:S01]  /*25b0*/  FADD R227, RZ, R124 ;  /* 0x0000007cffe37221 */ /* 0x001fe20000000000 */
[----:B------:R-:W-:-:S01]  /*25c0*/  FADD R214, RZ, R38 ;  /* 0x00000026ffd67221 */ /* 0x000fc20000000000 */
[----:B------:R-:W-:Y:S01]  /*25d0*/  FADD R213, RZ, R39 ;  /* 0x00000027ffd57221 */ /* 0x000fe20000000000 */
[----:B------:R-:W-:-:S01]  /*25e0*/  FADD R212, RZ, R40 ;  /* 0x00000028ffd47221 */ /* 0x000fc20000000000 */
[----:B------:R-:W-:Y:S01]  /*25f0*/  FADD R211, RZ, R41 ;  /* 0x00000029ffd37221 */ /* 0x000fe20000000000 */
[----:B------:R0:W-:Y:S01]  /*2600*/  STL [R1], R227 ;  /* 0x000000e301007387 */ /* 0x0001e20000100800 */
        /* <DEDUP_REMOVED lines=94> */
[----:B0-----:R-:W-:-:S05]  /*2bf0*/  FADD R227, RZ, R131 ;  /* 0x00000083ffe37221 */ /* 0x001fca0000000000 */
[----:B------:R0:W-:Y:S02]  /*2c00*/  STL [R1+0x1c], R227 ;  /* 0x00001ce301007387 */ /* 0x0001e40000100800 */
        /* <DEDUP_REMOVED lines=39> */
[----:B------:R0:W-:Y:S04]  /*2e80*/  STL [R1+0x6c], R227 ;  /* 0x00006ce301007387 */ /* 0x0001e80000100800 */
[----:B0-----:R0:W5:Y:S01]  /*2e90*/  LDL.LU R227, [R1+0x84] ;  /* 0x0000840001e37983 */ /* 0x0011620000300800 */
[----:B------:R-:W-:-:S05]  /*2ea0*/  UMOV UR6, URZ ;  /* 0x0000003f00067c82 */ /* 0x000fca0008000000 */
.L_x_22:
[----:B------:R-:W-:Y:S01]  /*2eb0*/  UIADD3 UR16, UR5, 0x1, URZ ;  /* 0x0000000105107890 */ /* 0x000fe2000fffe03f */
[----:B------:R-:W-:-:S03]  /*2ec0*/  UMOV UR8, 0x1 ;  /* 0x0000000100087882 */ /* 0x000fc60000000000 */
[----:B------:R-:W-:-:S04]  /*2ed0*/  UISETP.NE.AND UP0, UPT, UR16, 0x4, UPT ;  /* 0x000000041000788c */ /* 0x000fc8000bf05270 */
[----:B------:R-:W-:Y:S02]  /*2ee0*/  USEL UR17, URZ, 0x1, UP0 ;  /* 0x000000013f117887 */ /* 0x000fe40008000000 */
[----:B------:R-:W-:Y:S02]  /*2ef0*/  USEL UR16, UR16, URZ, UP0 ;  /* 0x0000003f10107287 */ /* 0x000fe40008000000 */
[----:B------:R-:W-:-:S12]  /*2f00*/  ULOP3.LUT UR17, UR4, UR17, URZ, 0x3c, !UPT ;  /* 0x0000001104117292 */ /* 0x000fd8000f8e3c3f */
.L_x_17:
[----:B------:R-:W-:-:S04]  /*2f10*/  UISETP.LT.AND UP0, UPT, UR12, 0x1, UPT ;  /* 0x000000010c00788c */ /* 0x000fc8000bf01270 */
[----:B------:R-:W-:-:S04]  /*2f20*/  USEL UR9, UR12, 0x1, UP0 ;  /* 0x000000010c097887 */ /* 0x000fc80008000000 */
[----:B------:R-:W-:-:S04]  /*2f30*/  UIADD3 UR9, UR12, -UR9, URZ ;  /* 0x800000090c097290 */ /* 0x000fc8000fffe03f */
[----:B------:R-:W-:-:S06]  /*2f40*/  UISETP.GE.AND UP0, UPT, UR9, 0x1, UPT ;  /* 0x000000010900788c */ /* 0x000fcc000bf06270 */
[----:B------:R-:W-:-:S13]  /*2f50*/  PLOP3.LUT P1, PT, PT, PT, UP0, 0x80, 0x0 ;  /* 0x000000000000781c */ /* 0x000fda0003f2f008 */
[----:B------:R-:W-:Y:S05]  /*2f60*/  @!P1 BRA `(.L_x_23) ;  /* 0x0000001000cc9947 */ /* 0x000fea0003800000 */
[----:B------:R-:W-:Y:S01]  /*2f70*/  UMOV UR24, UR9 ;  /* 0x0000000900187c82 */ /* 0x000fe20008000000 */
[----:B------:R-:W-:Y:S01]  /*2f80*/  UMOV UR25, UR5 ;  /* 0x0000000500197c82 */ /* 0x000fe20008000000 */
[----:B------:R-:W-:-:S05]  /*2f90*/  ULDC UR27, c[0x0][0x50c] ;  /* 0x00014300001b7ab9 */ /* 0x000fca0000000800 */
.L_x_31:
[----:B------:R-:W-:-:S06]  /*2fa0*/  UISETP.NE.AND UP0, UPT, UR23, 0x3, UPT ;  /* 0x000000031700788c */ /* 0x000fcc000bf05270 */
[----:B------:R-:W-:-:S13]  /*2fb0*/  PLOP3.LUT P2, PT, PT, PT, UP0, 0x80, 0x0 ;  /* 0x000000000000781c */ /* 0x000fda0003f4f008 */
[----:B-1---5:R-:W-:Y:S05]  /*2fc0*/  @!P2 BRA `(.L_x_24) ;  /* 0x000000000004a947 */ /* 0x022fea0003800000 */
[----:B------:R-:W-:Y:S01]  /*2fd0*/  BPT.TRAP 0x1 ;  /* 0x000000040000795c */ /* 0x000fe20000300000 */
.L_x_24:
[----:B------:R-:W1:Y:S01]  /*2fe0*/  S2UR UR9, SR_CgaCtaId ;  /* 0x00000000000979c3 */ /* 0x000e620000008800 */
[----:B------:R-:W-:Y:S01]  /*2ff0*/  UMOV UR14, 0x400 ;  /* 0x00000400000e7882 */ /* 0x000fe20000000000 */
[----:B------:R-:W-:-:S05]  /*3000*/  IMAD.U32 R229, RZ, RZ, UR17 ;  /* 0x00000011ffe57e24 */ /* 0x000fca000f8e00ff */
[----:B------:R-:W-:Y:S01]  /*3010*/  SHF.L.U32 R229, R229, 0x1f, RZ ;  /* 0x0000001fe5e57819 */ /* 0x000fe200000006ff */
[----:B-1----:R-:W-:-:S04]  /*3020*/  ULEA UR14, UR9, UR14, 0x18 ;  /* 0x0000000e090e7291 */ /* 0x002fc8000f8ec03f */
[----:B------:R-:W-:-:S09]  /*3030*/  ULEA UR9, UR16, UR14, 0x3 ;  /* 0x0000000e10097291 */ /* 0x000fd2000f8e183f */
[----:B------:R1:W2:Y:S01]  /*3040*/  SYNCS.PHASECHK.TRANS64.TRYWAIT P1, [UR9], R229 ;  /* 0x000000e5ff0075a7 */ /* 0x0002a20008020149 */
[----:B------:R-:W-:Y:S05]  /*3050*/  @!P2 BRA `(.L_x_25) ;  /* 0x000000000004a947 */ /* 0x000fea0003800000 */
[----:B------:R-:W-:Y:S01]  /*3060*/  BPT.TRAP 0x1 ;  /* 0x000000040000795c */ /* 0x000fe20000300000 */
.L_x_25:
[----:B--2---:R-:W-:Y:S05]  /*3070*/  @P1 BRA `(.L_x_26) ;  /* 0x0000000000081947 */ /* 0x004fea0003800000 */
[----:B------:R-:W2:Y:S02]  /*3080*/  SYNCS.PHASECHK.TRANS64.TRYWAIT P1, [UR9], R229 ;  /* 0x000000e5ff0075a7 */ /* 0x000ea40008020149 */
[----:B--2---:R-:W-:Y:S05]  /*3090*/  @!P1 BRA `(.L_x_27) ;  /* 0x000000d000a09947 */ /* 0x004fea0003800000 */
.L_x_26:
[----:B------:R-:W-:Y:S01]  /*30a0*/  UIADD3 UR9, UR14, 0x10100, URZ ;  /* 0x000101000e097890 */ /* 0x000fe2000fffe03f */
[----:B------:R-:W-:Y:S01]  /*30b0*/  WARPGROUP.ARRIVE ;  /* 0x00000000000079c5 */ /* 0x000fe20000000000 */
[----:B------:R-:W-:Y:S02]  /*30c0*/  UISETP.NE.AND UP0, UPT, UR7, URZ, UPT ;  /* 0x0000003f0700728c */ /* 0x000fe4000bf05270 */
[----:B------:R-:W-:Y:S02]  /*30d0*/  USHF.R.U32.HI UR9, URZ, 0x4, UR9 ;  /* 0x000000043f097899 */ /* 0x000fe40008011609 */
[----:B------:R-:W-:Y:S02]  /*30e0*/  USEL UR8, UR8, URZ, !UP0 ;  /* 0x0000003f08087287 */ /* 0x000fe4000c000000 */
[----:B------:R-:W-:Y:S02]  /*30f0*/  ULOP3.LUT UR9, UR9, 0x3fff, URZ, 0xc0, !UPT ;  /* 0x00003fff09097892 */ /* 0x000fe4000f8ec03f */
[----:B------:R-:W-:-:S02]  /*3100*/  ULOP3.LUT UR7, UR15, 0x10000, URZ, 0xfc, !UPT ;  /* 0x000100000f077892 */ /* 0x000fc4000f8efc3f */
[----:B------:R-:W-:Y:S02]  /*3110*/  ULOP3.LUT UR9, UR9, 0x10000, URZ, 0xfc, !UPT ;  /* 0x0001000009097892 */ /* 0x000fe4000f8efc3f */
[----:B------:R-:W-:Y:S02]  /*3120*/  UISETP.NE.U32.AND UP0, UPT, UR8, URZ, UPT ;  /* 0x0000003f0800728c */ /* 0x000fe4000bf05070 */
[----:B------:R-:W-:Y:S02]  /*3130*/  ULEA UR7, UR16, UR7, 0xa ;  /* 0x0000000710077291 */ /* 0x000fe4000f8e503f */
[----:B------:R-:W-:Y:S01]  /*3140*/  ULEA UR26, UR16, UR9, 0xb ;  /* 0x00000009101a7291 */ /* 0x000fe2000f8e583f */
[----:B------:R-:W-:Y:S02]  /*3150*/  UMOV UR11, 0x40000040 ;  /* 0x40000040000b7882 */ /* 0x000fe40000000000 */
[----:B------:R-:W-:Y:S01]  /*3160*/  UMOV UR9, 0x40000040 ;  /* 0x4000004000097882 */ /* 0x000fe20000000000 */
[----:B------:R-:W-:Y:S01]  /*3170*/  UIADD3 UR6, UR6, 0x4, URZ ;  /* 0x0000000406067890 */ /* 0x000fe2000fffe03f */
[----:B------:R-:W-:-:S02]  /*3180*/  UMOV UR8, UR7 ;  /* 0x0000000700087c82 */ /* 0x000fc40008000000 */
[----:B------:R-:W-:Y:S02]  /*3190*/  UMOV UR10, UR26 ;  /* 0x0000001a000a7c82 */ /* 0x000fe40008000000 */
[----:B------:R-:W-:Y:S01]  /*31a0*/  QGMMA.64x256x32.F32.E5M2.E5M2 R24, gdesc[UR8], R24, UP0 ;  /* 0x03e00000081879f3 */ /* 0x000fe2000bf03818 */
[----:B------:R-:W-:Y:S02]  /*31b0*/  UIADD3 UR8, UR7, 0x2, URZ ;  /* 0x0000000207087890 */ /* 0x000fe4000fffe03f */
[----:B------:R-:W-:Y:S01]  /*31c0*/  UIADD3 UR10, UR26, 0x2, URZ ;  /* 0x000000021a0a7890 */ /* 0x000fe2000fffe03f */
[----:B------:R-:W-:Y:S01]  /*31d0*/  UMOV UR9, 0x40000040 ;  /* 0x4000004000097882 */ /* 0x000fe20000000000 */
[----:B------:R-:W-:Y:S01]  /*31e0*/  UMOV UR11, 0x40000040 ;  /* 0x40000040000b7882 */ /* 0x000fe20000000000 */
[----:B------:R-:W-:-:S15]  /*31f0*/  UISETP.NE.AND UP0, UPT, UR6, UR27, UPT ;  /* 0x0000001b0600728c */ /* 0x000fde000bf05270 */
[----:B------:R-:W-:-:S07]  /*3200*/  NOP ;  /* 0x0000000000007918 */ /* 0x000fce0000000000 */
[----:B------:R-:W-:Y:S01]  /*3210*/  QGMMA.64x256x32.F32.E5M2.E5M2 R24, gdesc[UR8], R24 ;  /* 0x03e00000081879f3 */ /* 0x000fe20008703818 */
[----:B------:R-:W-:Y:S02]  /*3220*/  UIADD3 UR8, UR7, 0x4, URZ ;  /* 0x0000000407087890 */ /* 0x000fe4000fffe03f */
[----:B------:R-:W-:Y:S01]  /*3230*/  UIADD3 UR10, UR26, 0x4, URZ ;  /* 0x000000041a0a7890 */ /* 0x000fe2000fffe03f */
[----:B------:R-:W-:Y:S01]  /*3240*/  UMOV UR9, 0x40000040 ;  /* 0x4000004000097882 */ /* 0x000fe20000000000 */
[----:B------:R-:W-:-:S15]  /*3250*/  UMOV UR11, 0x40000040 ;  /* 0x40000040000b7882 */ /* 0x000fde0000000000 */
[----:B------:R-:W-:-:S08]  /*3260*/  NOP ;  /* 0x0000000000007918 */ /* 0x000fd00000000000 */
[----:B------:R-:W-:Y:S01]  /*3270*/  QGMMA.64x256x32.F32.E5M2.E5M2 R24, gdesc[UR8], R24 ;  /* 0x03e00000081879f3 */ /* 0x000fe20008703818 */
[----:B------:R-:W-:Y:S02]  /*3280*/  UIADD3 UR8, UR7, 0x6, URZ ;  /* 0x0000000607087890 */ /* 0x000fe4000fffe03f */
[----:B------:R-:W-:Y:S01]  /*3290*/  UIADD3 UR10, UR26, 0x6, URZ ;  /* 0x000000061a0a7890 */ /* 0x000fe2000fffe03f */
[----:B------:R-:W-:Y:S01]  /*32a0*/  UMOV UR9, 0x40000040 ;  /* 0x4000004000097882 */ /* 0x000fe20000000000 */
[----:B------:R-:W-:Y:S01]  /*32b0*/  UMOV UR11, 0x40000040 ;  /* 0x40000040000b7882 */ /* 0x000fe20000000000 */
[----:B------:R-:W-:-:S06]  /*32c0*/  USEL UR7, URZ, 0x1, UP0 ;  /* 0x000000013f077887 */ /* 0x000fcc0008000000 */
[----:B------:R-:W-:-:S15]  /*32d0*/  ISETP.NE.AND P1, PT, RZ, UR7, PT ;  /* 0x00000007ff007c0c */ /* 0x000fde000bf25270 */
[----:B------:R-:W-:-:S01]  /*32e0*/  NOP ;  /* 0x0000000000007918 */ /* 0x000fc20000000000 */
[----:B------:R-:W-:Y:S03]  /*32f0*/  QGMMA.64x256x32.F32.E5M2.E5M2 R24, gdesc[UR8], R24, gsb0 ;  /* 0x03e00000081879f3 */ /* 0x000fe60008003818 */
[----:B------:R-:W-:Y:S02]  /*3300*/  WARPGROUP.DEPBAR.LE gsb0, 0x1 ;  /* 0x00008000000079c5 */ /* 0x000fe40000010100 */
[----:B------:R-:W-:Y:S05]  /*3310*/  @!P1 BRA `(.L_x_28) ;  /* 0x0000000c00709947 */ /* 0x000fea0003800000 */
[----:B------:R-:W-:Y:S02]  /*3320*/  WARPGROUP.DEPBAR.LE gsb0, 0x0 ;  /* 0x00008000000079c5 */ /* 0x000fe40000010000 */
[----:B-----5:R-:W-:-:S01]  /*3330*/  FADD R227, R25, R227 ;  /* 0x000000e319e37221 */ /* 0x020fc20000000000 */
[----:B------:R-:W-:Y:S01]  /*3340*/  FADD R226, R26, R226 ;  /* 0x000000e21ae27221 */ /* 0x000fe20000000000 */
[----:B------:R-:W-:-:S01]  /*3350*/  FADD R225, R27, R225 ;  /* 0x000000e11be17221 */ /* 0x000fc20000000000 */
[----:B------:R-:W-:Y:S01]  /*3360*/  FADD R224, R28, R224 ;  /* 0x000000e01ce07221 */ /* 0x000fe20000000000 */
[----:B------:R-:W-:-:S01]  /*3370*/  FADD R223, R29, R223 ;  /* 0x000000df1ddf7221 */ /* 0x000fc20000000000 */
[----:B------:R2:W-:Y:S01]  /*3380*/  STL [R1+0x84], R227 ;  /* 0x000084e301007387 */ /* 0x0005e20000100800 */
[----:B------:R-:W-:-:S01]  /*3390*/  FADD R222, R30, R222 ;  /* 0x000000de1ede7221 */ /* 0x000fc20000000000 */
[----:B------:R-:W-:Y:S01]  /*33a0*/  FADD R221, R31, R221 ;  /* 0x000000dd1fdd7221 */ /* 0x000fe20000000000 */
[----:B------:R-:W-:-:S01]  /*33b0*/  FADD R220, R32, R220 ;  /* 0x000000dc20dc7221 */ /* 0x000fc20000000000 */
[----:B------:R-:W-:Y:S01]  /*33c0*/  FADD R219, R33, R219 ;  /* 0x000000db21db7221 */ /* 0x000fe20000000000 */
[----:B------:R-:W-:-:S01]  /*33d0*/  FADD R218, R34, R218 ;  /* 0x000000da22da7221 */ /* 0x000fc20000000000 */
[----:B------:R-:W-:Y:S01]  /*33e0*/  FADD R217, R35, R217 ;  /* 0x000000d923d97221 */ /* 0x000fe20000000000 */
[----:B------:R-:W-:-:S01]  /*33f0*/  FADD R216, R36, R216 ;  /* 0x000000d824d87221 */ /* 0x000fc20000000000 */
[----:B------:R-:W-:Y:S01]  /*3400*/  FADD R215, R37, R215 ;  /* 0x000000d725d77221 */ /* 0x000fe20000000000 */
[----:B------:R-:W-:-:S01]  /*3410*/  FADD R214, R38, R214 ;  /* 0x000000d626d67221 */ /* 0x000fc20000000000 */
[----:B--2---:R-:W2:Y:S01]  /*3420*/  LDL.LU R227, [R1+0x28] ;  /* 0x0000280001e37983 */ /* 0x004ea20000300800 */
[----:B------:R-:W-:-:S01]  /*3430*/  FADD R213, R39, R213 ;  /* 0x000000d527d57221 */ /* 0x000fc20000000000 */
[----:B------:R-:W-:Y:S01]  /*3440*/  FADD R212, R40, R212 ;  /* 0x000000d428d47221 */ /* 0x000fe20000000000 */
[----:B------:R-:W-:-:S01]  /*3450*/  FADD R211, R41, R211 ;  /* 0x000000d329d37221 */ /* 0x000fc20000000000 */
[----:B------:R3:W-:Y:S01]  /*3460*/  STL [R1+0x88], R226 ;  /* 0x000088e201007387 */ /* 0x0007e20000100800 */
[----:B------:R-:W-:-:S03]  /*3470*/  FADD R228, R24, R228 ;  /* 0x000000e418e47221 */ /* 0x000fc60000000000 */
[----:B---3--:R-:W3:Y:S04]  /*3480*/  LDL.LU R226, [R1+0x24] ;  /* 0x0000240001e27983 */ /* 0x008ee80000300800 */
[----:B------:R4:W-:Y:S04]  /*3490*/  STL [R1+0x8c], R225 ;  /* 0x00008ce101007387 */ /* 0x0009e80000100800 */
[----:B----4-:R-:W4:Y:S04]  /*34a0*/  LDL.LU R225, [R1+0x20] ;  /* 0x0000200001e17983 */ /* 0x010f280000300800 */
[----:B------:R0:W-:Y:S04]  /*34b0*/  STL [R1+0x90], R224 ;  /* 0x000090e001007387 */ /* 0x0001e80000100800 */
[----:B0-----:R-:W4:Y:S04]  /*34c0*/  LDL.LU R224, [R1+0x1c] ;  /* 0x00001c0001e07983 */ /* 0x001f280000300800 */
        /* <DEDUP_REMOVED lines=13> */
[----:B0-----:R-:W4:Y:S04]  /*35a0*/  LDL.LU R217, [R1] ;  /* 0x0000000001d97983 */ /* 0x001f280000300800 */
[----:B------:R-:W-:Y:S04]  /*35b0*/  STL [R1+0xb0], R216 ;  /* 0x0000b0d801007387 */ /* 0x000fe80000100800 */
[----:B------:R-:W-:Y:S04]  /*35c0*/  STL [R1+0xb4], R215 ;  /* 0x0000b4d701007387 */ /* 0x000fe80000100800 */
[----:B------:R-:W-:Y:S04]  /*35d0*/  STL [R1+0xb8], R214 ;  /* 0x0000b8d601007387 */ /* 0x000fe80000100800 */
[----:B------:R-:W-:Y:S04]  /*35e0*/  STL [R1+0xbc], R213 ;  /* 0x0000bcd501007387 */ /* 0x000fe80000100800 */
[----:B------:R-:W-:Y:S04]  /*35f0*/  STL [R1+0xc0], R212 ;  /* 0x0000c0d401007387 */ /* 0x000fe80000100800 */
[----:B------:R0:W-:Y:S01]  /*3600*/  STL [R1+0xc4], R211 ;  /* 0x0000c4d301007387 */ /* 0x0001e20000100800 */
[----:B--2---:R-:W-:-:S01]  /*3610*/  FADD R227, R134, R227 ;  /* 0x000000e386e37221 */ /* 0x004fc20000000000 */
[----:B---3--:R-:W-:Y:S01]  /*3620*/  FADD R226, R133, R226 ;  /* 0x000000e285e27221 */ /* 0x008fe20000000000 */
[----:B----4-:R-:W-:-:S01]  /*3630*/  FADD R225, R132, R225 ;  /* 0x000000e184e17221 */ /* 0x010fc20000000000 */
[----:B------:R-:W-:Y:S01]  /*3640*/  FADD R224, R131, R224 ;  /* 0x000000e083e07221 */ /* 0x000fe20000000000 */
[----:B------:R-:W-:-:S01]  /*3650*/  FADD R223, R130, R223 ;  /* 0x000000df82df7221 */ /* 0x000fc20000000000 */
[----:B------:R-:W-:Y:S01]  /*3660*/  FADD R222, R129, R222 ;  /* 0x000000de81de7221 */ /* 0x000fe20000000000 */
[----:B------:R-:W-:-:S01]  /*3670*/  FADD R221, R128, R221 ;  /* 0x000000dd80dd7221 */ /* 0x000fc20000000000 */
[----:B------:R-:W-:Y:S01]  /*3680*/  FADD R220, R127, R220 ;  /* 0x000000dc7fdc7221 */ /* 0x000fe20000000000 */
[----:B------:R-:W-:-:S01]  /*3690*/  FADD R219, R126, R219 ;  /* 0x000000db7edb7221 */ /* 0x000fc20000000000 */
[----:B------:R-:W-:Y:S01]  /*36a0*/  FADD R218, R125, R218 ;  /* 0x000000da7dda7221 */ /* 0x000fe20000000000 */
[----:B------:R-:W-:-:S05]  /*36b0*/  FADD R217, R124, R217 ;  /* 0x000000d97cd97221 */ /* 0x000fca0000000000 */
[----:B------:R2:W-:Y:S04]  /*36c0*/  STL [R1], R217 ;  /* 0x000000d901007387 */ /* 0x0005e80000100800 */
[----:B------:R3:W-:Y:S04]  /*36d0*/  STL [R1+0x4], R218 ;  /* 0x000004da01007387 */ /* 0x0007e80000100800 */
[----:B------:R4:W-:Y:S04]  /*36e0*/  STL [R1+0x8], R219 ;  /* 0x000008db01007387 */ /* 0x0009e80000100800 */
[----:B------:R1:W-:Y:S04]  /*36f0*/  STL [R1+0xc], R220 ;  /* 0x00000cdc01007387 */ /* 0x0003e80000100800 */
[----:B------:R1:W-:Y:S04]  /*3700*/  STL [R1+0x10], R221 ;  /* 0x000010dd01007387 */ /* 0x0003e80000100800 */
[----:B------:R1:W-:Y:S04]  /*3710*/  STL [R1+0x14], R222 ;  /* 0x000014de01007387 */ /* 0x0003e80000100800 */
[----:B------:R1:W-:Y:S04]  /*3720*/  STL [R1+0x18], R223 ;  /* 0x000018df01007387 */ /* 0x0003e80000100800 */
[----:B------:R1:W-:Y:S04]  /*3730*/  STL [R1+0x1c], R224 ;  /* 0x00001ce001007387 */ /* 0x0003e80000100800 */
[----:B0-----:R-:W4:Y:S04]  /*3740*/  LDL.LU R211, [R1+0x2c] ;  /* 0x00002c0001d37983 */ /* 0x001f280000300800 */
[----:B------:R0:W-:Y:S04]  /*3750*/  STL [R1+0x20], R225 ;  /* 0x000020e101007387 */ /* 0x0001e80000100800 */
[----:B------:R-:W4:Y:S04]  /*3760*/  LDL.LU R212, [R1+0x30] ;  /* 0x0000300001d47983 */ /* 0x000f280000300800 */
[----:B------:R0:W-:Y:S04]  /*3770*/  STL [R1+0x24], R226 ;  /* 0x000024e201007387 */ /* 0x0001e80000100800 */
[----:B------:R-:W4:Y:S04]  /*3780*/  LDL.LU R213, [R1+0x34] ;  /* 0x0000340001d57983 */ /* 0x000f280000300800 */
[----:B------:R0:W-:Y:S04]  /*3790*/  STL [R1+0x28], R227 ;  /* 0x000028e301007387 */ /* 0x0001e80000100800 */
[----:B------:R-:W4:Y:S04]  /*37a0*/  LDL.LU R214, [R1+0x38] ;  /* 0x0000380001d67983 */ /* 0x000f280000300800 */
[----:B------:R-:W4:Y:S04]  /*37b0*/  LDL.LU R215, [R1+0x3c] ;  /* 0x00003c0001d77983 */ /* 0x000f280000300800 */
[----:B------:R-:W4:Y:S04]  /*37c0*/  LDL.LU R216, [R1+0x40] ;  /* 0x0000400001d87983 */ /* 0x000f280000300800 */
[----:B--2---:R-:W2:Y:S04]  /*37d0*/  LDL.LU R217, [R1+0x44] ;  /* 0x0000440001d97983 */ /* 0x004ea80000300800 */
[----:B---3--:R-:W3:Y:S04]  /*37e0*/  LDL.LU R218, [R1+0x48] ;  /* 0x0000480001da7983 */ /* 0x008ee80000300800 */
[----:B----4-:R-:W4:Y:S04]  /*37f0*/  LDL.LU R219, [R1+0x4c] ;  /* 0x00004c0001db7983 */ /* 0x010f280000300800 */
[----:B-1----:R-:W4:Y:S04]  /*3800*/  LDL.LU R220, [R1+0x50] ;  /* 0x0000500001dc7983 */ /* 0x002f280000300800 */
[----:B------:R-:W4:Y:S04]  /*3810*/  LDL.LU R221, [R1+0x54] ;  /* 0x0000540001dd7983 */ /* 0x000f280000300800 */
[----:B------:R-:W4:Y:S04]  /*3820*/  LDL.LU R222, [R1+0x58] ;  /* 0x0000580001de7983 */ /* 0x000f280000300800 */
[----:B------:R-:W4:Y:S04]  /*3830*/  LDL.LU R223, [R1+0x5c] ;  /* 0x00005c0001df7983 */ /* 0x000f280000300800 */
[----:B------:R-:W4:Y:S04]  /*3840*/  LDL.LU R224, [R1+0x60] ;  /* 0x0000600001e07983 */ /* 0x000f280000300800 */
[----:B0-----:R-:W4:Y:S04]  /*3850*/  LDL.LU R225, [R1+0x64] ;  /* 0x0000640001e17983 */ /* 0x001f280000300800 */
[----:B------:R-:W4:Y:S04]  /*3860*/  LDL.LU R226, [R1+0x68] ;  /* 0x0000680001e27983 */ /* 0x000f280000300800 */
[----:B------:R-:W4:Y:S01]  /*3870*/  LDL.LU R227, [R1+0x6c] ;  /* 0x00006c0001e37983 */ /* 0x000f220000300800 */
[----:B------:R-:W-:-:S05]  /*3880*/  FADD R211, R135, R211 ;  /* 0x000000d387d37221 */ /* 0x000fca0000000000 */
[----:B------:R0:W-:Y:S01]  /*3890*/  STL [R1+0x2c], R211 ;  /* 0x00002cd301007387 */ /* 0x0001e20000100800 */
[----:B------:R-:W-:-:S03]  /*38a0*/  FADD R212, R136, R212 ;  /* 0x000000d488d47221 */ /* 0x000fc60000000000 */
[----:B0-----:R0:W5:Y:S01]  /*38b0*/  LDL.LU R211, [R1+0xc4] ;  /* 0x0000c40001d37983 */ /* 0x0011620000300800 */
[----:B------:R-:W-:-:S03]  /*38c0*/  FADD R213, R137, R213 ;  /* 0x000000d589d57221 */ /* 0x000fc60000000000 */
[----:B------:R1:W-:Y:S01]  /*38d0*/  STL [R1+0x30], R212 ;  /* 0x000030d401007387 */ /* 0x0003e20000100800 */
[----:B------:R-:W-:-:S01]  /*38e0*/  FADD R214, R138, R214 ;  /* 0x000000d68ad67221 */ /* 0x000fc20000000000 */
[----:B------:R-:W-:Y:S02]  /*38f0*/  FADD R215, R139, R215 ;  /* 0x000000d78bd77221 */ /* 0x000fe40000000000 */
[----:B-1----:R0:W5:Y:S01]  /*3900*/  LDL.LU R212, [R1+0xc0] ;  /* 0x0000c00001d47983 */ /* 0x0021620000300800 */
[----:B------:R-:W-:-:S03]  /*3910*/  FADD R216, R140, R216 ;  /* 0x000000d88cd87221 */ /* 0x000fc60000000000 */
[----:B------:R1:W-:Y:S01]  /*3920*/  STL [R1+0x34], R213 ;  /* 0x000034d501007387 */ /* 0x0003e20000100800 */
[----:B--2---:R-:W-:-:S03]  /*3930*/  FADD R217, R141, R217 ;  /* 0x000000d98dd97221 */ /* 0x004fc60000000000 */
[----:B-1----:R0:W5:Y:S01]  /*3940*/  LDL.LU R213, [R1+0xbc] ;  /* 0x0000bc0001d57983 */ /* 0x0021620000300800 */
[----:B---3--:R-:W-:-:S03]  /*3950*/  FADD R218, R142, R218 ;  /* 0x000000da8eda7221 */ /* 0x008fc60000000000 */
[----:B------:R1:W-:Y:S01]  /*3960*/  STL [R1+0x38], R214 ;  /* 0x000038d601007387 */ /* 0x0003e20000100800 */
[----:B----4-:R-:W-:-:S01]  /*3970*/  FADD R219, R143, R219 ;  /* 0x000000db8fdb7221 */ /* 0x010fc20000000000 */
[----:B------:R-:W-:Y:S02]  /*3980*/  FADD R220, R144, R220 ;  /* 0x000000dc90dc7221 */ /* 0x000fe40000000000 */
[----:B-1----:R0:W5:Y:S04]  /*3990*/  LDL.LU R214, [R1+0xb8] ;  /* 0x0000b80001d67983 */ /* 0x0021680000300800 */
[----:B------:R1:W-:Y:S01]  /*39a0*/  STL [R1+0x3c], R215 ;  /* 0x00003cd701007387 */ /* 0x0003e20000100800 */
[----:B------:R-:W-:-:S01]  /*39b0*/  FADD R221, R145, R221 ;  /* 0x000000dd91dd7221 */ /* 0x000fc20000000000 */
[----:B------:R-:W-:-:S02]  /*39c0*/  FADD R222, R146, R222 ;  /* 0x000000de92de7221 */ /* 0x000fc40000000000 */
[----:B-1----:R0:W5:Y:S04]  /*39d0*/  LDL.LU R215, [R1+0xb4] ;  /* 0x0000b40001d77983 */ /* 0x0021680000300800 */
[----:B------:R1:W-:Y:S01]  /*39e0*/  STL [R1+0x40], R216 ;  /* 0x000040d801007387 */ /* 0x0003e20000100800 */
[----:B------:R-:W-:-:S03]  /*39f0*/  FADD R223, R147, R223 ;  /* 0x000000df93df7221 */ /* 0x000fc60000000000 */
        /* <DEDUP_REMOVED lines=13> */
[----:B------:R1:W-:Y:S04]  /*3ad0*/  STL [R1+0x54], R221 ;  /* 0x000054dd01007387 */ /* 0x0003e80000100800 */
        /* <DEDUP_REMOVED lines=12> */
[----:B-1----:R0:W5:Y:S01]  /*3ba0*/  LDL.LU R227, [R1+0x84] ;  /* 0x0000840001e37983 */ /* 0x0021620000300800 */
        /* <DEDUP_REMOVED lines=82> */
[----:B0-----:R-:W-:-:S06]  /*40d0*/  UMOV UR6, URZ ;  /* 0x0000003f00067c82 */ /* 0x001fcc0008000000 */
.L_x_28:
[----:B------:R-:W-:Y:S05]  /*40e0*/  @!P2 BRA `(.L_x_29) ;  /* 0x000000000004a947 */ /* 0x000fea0003800000 */
[----:B------:R-:W-:Y:S01]  /*40f0*/  BPT.TRAP 0x1 ;  /* 0x000000040000795c */ /* 0x000fe20000300000 */
.L_x_29:
[----:B-----5:R2:W-:Y:S04]  /*4100*/  STL [R1+0x84], R0 ;  /* 0x0000840001007387 */ /* 0x0205e80000100800 */
[----:B--2---:R-:W2:Y:S01]  /*4110*/  LDL R0, [R1+0x70] ;  /* 0x0000700001007983 */ /* 0x004ea20000100800 */
[----:B-1----:R-:W-:-:S05]  /*4120*/  IMAD.U32 R229, RZ, RZ, UR25 ;  /* 0x00000019ffe57e24 */ /* 0x002fca000f8e00ff */
[----:B------:R-:W-:-:S05]  /*4130*/  @P0 LEA R229, R229, UR14, 0x3 ;  /* 0x0000000ee5e50c11 */ /* 0x000fca000f8e18ff */
[----:B------:R-:W-:Y:S01]  /*4140*/  @P0 VIADD R229, R229, 0x20 ;  /* 0x00000020e5e50836 */ /* 0x000fe20000000000 */
[----:B------:R-:W-:-:S06]  /*4150*/  UISETP.GT.U32.AND UP0, UPT, UR13, 0x1, UPT ;  /* 0x000000010d00788c */ /* 0x000fcc000bf04070 */
[----:B------:R-:W-:Y:S02]  /*4160*/  PLOP3.LUT P1, PT, PT, PT, UP0, 0x80, 0x0 ;  /* 0x000000000000781c */ /* 0x000fe40003f2f008 */
[----:B--2---:R-:W-:Y:S02]  /*4170*/  @P0 PRMT R229, R0, 0x654, R229 ;  /* 0x0000065400e50816 */ /* 0x004fe400000000e5 */
[----:B------:R1:W5:Y:S02]  /*4180*/  LDL.LU R0, [R1+0x84] ;  /* 0x0000840001007983 */ /* 0x0003640000300800 */
[----:B------:R1:W-:Y:S07]  /*4190*/  @P0 SYNCS.ARRIVE.TRANS64.RED.A1T0 RZ, [R229+URZ], RZ ;  /* 0x000000ffe5ff09a7 */ /* 0x0003ee000810043f */
[----:B------:R-:W-:Y:S05]  /*41a0*/  @P1 BRA `(.L_x_30) ;  /* 0x0000000000041947 */ /* 0x000fea0003800000 */
[----:B------:R-:W-:Y:S01]  /*41b0*/  BPT.TRAP 0x1 ;  /* 0x000000040000795c */ /* 0x000fe20000300000 */
.L_x_30:
[----:B------:R-:W-:Y:S02]  /*41c0*/  UISETP.GT.AND UP2, UPT, UR24, 0x1, UPT ;  /* 0x000000011800788c */ /* 0x000fe4000bf44270 */
[----:B------:R-:W-:Y:S02]  /*41d0*/  UIADD3 UR16, UR16, 0x1, URZ ;  /* 0x0000000110107890 */ /* 0x000fe4000fffe03f */
[----:B------:R-:W-:Y:S02]  /*41e0*/  UIADD3 UR25, UR25, 0x1, URZ ;  /* 0x0000000119197890 */ /* 0x000fe4000fffe03f */
[----:B------:R-:W-:Y:S01]  /*41f0*/  PLOP3.LUT P1, PT, PT, PT, UP2, 0x80, 0x0 ;  /* 0x000000000000781c */ /* 0x000fe20003f2f028 */
[----:B------:R-:W-:Y:S02]  /*4200*/  UISETP.NE.AND UP0, UPT, UR16, 0x4, UPT ;  /* 0x000000041000788c */ /* 0x000fe4000bf05270 */
[----:B------:R-:W-:Y:S02]  /*4210*/  UIADD3 UR9, UR24, -0x1, URZ ;  /* 0xffffffff18097890 */ /* 0x000fe4000fffe03f */
[----:B------:R-:W-:-:S02]  /*4220*/  USEL UR8, URZ, 0x1, UP0 ;  /* 0x000000013f087887 */ /* 0x000fc40008000000 */
[----:B------:R-:W-:Y:S02]  /*4230*/  UISETP.NE.AND UP1, UPT, UR25, 0x4, UPT ;  /* 0x000000041900788c */ /* 0x000fe4000bf25270 */
[----:B------:R-:W-:Y:S02]  /*4240*/  ULOP3.LUT UR17, UR17, UR8, URZ, 0x3c, !UPT ;  /* 0x0000000811117292 */ /* 0x000fe4000f8e3c3f */
[----:B------:R-:W-:Y:S02]  /*4250*/  USEL UR16, UR16, URZ, UP0 ;  /* 0x0000003f10107287 */ /* 0x000fe40008000000 */
[----:B------:R-:W-:Y:S01]  /*4260*/  USEL UR25, UR25, URZ, UP1 ;  /* 0x0000003f19197287 */ /* 0x000fe20008800000 */
[----:B------:R-:W-:Y:S01]  /*4270*/  UMOV UR8, 0x1 ;  /* 0x0000000100087882 */ /* 0x000fe20000000000 */
[----:B------:R-:W-:Y:S01]  /*4280*/  UMOV UR24, UR9 ;  /* 0x0000000900187c82 */ /* 0x000fe20008000000 */
[----:B------:R-:W-:Y:S09]  /*4290*/  @P1 BRA `(.L_x_31) ;  /* 0xffffffec00401947 */ /* 0x000ff2000383ffff */
.L_x_23:
[----:B------:R-:W-:-:S04]  /*42a0*/  UISETP.NE.AND UP0, UPT, UR6, URZ, UPT ;  /* 0x0000003f0600728c */ /* 0x000fc8000bf05270 */
[----:B------:R-:W-:-:S06]  /*42b0*/  USEL UR6, URZ, 0x1, !UP0 ;  /* 0x000000013f067887 */ /* 0x000fcc000c000000 */
[----:B------:R-:W-:-:S13]  /*42c0*/  ISETP.NE.AND P1, PT, RZ, UR6, PT ;  /* 0x00000006ff007c0c */ /* 0x000fda000bf25270 */
[----:B------:R-:W-:Y:S05]  /*42d0*/  @!P1 BRA `(.L_x_32) ;  /* 0x0000000c00c49947 */ /* 0x000fea0003800000 */
[----:B------:R-:W-:Y:S02]  /*42e0*/  WARPGROUP.DEPBAR.LE gsb0, 0x0 ;  /* 0x00008000000079c5 */ /* 0x000fe40000010000 */
[----:B-----5:R-:W-:Y:S01]  /*42f0*/  FADD R227, R25, R227 ;  /* 0x000000e319e37221 */ /* 0x020fe20000000000 */
[----:B------:R-:W-:-:S04]  /*4300*/  FADD R228, R24, R228 ;  /* 0x000000e418e47221 */ /* 0x000fc80000000000 */
[----:B------:R2:W-:Y:S04]  /*4310*/  STL [R1+0x84], R227 ;  /* 0x000084e301007387 */ /* 0x0005e80000100800 */
[----:B--2---:R-:W2:Y:S04]  /*4320*/  LDL.LU R227, [R1+0x6c] ;  /* 0x00006c0001e37983 */ /* 0x004ea80000300800 */
[----:B--2---:R2:W-:Y:S04]  /*4330*/  STL [R1+0x88], R227 ;  /* 0x000088e301007387 */ /* 0x0045e80000100800 */
        /* <DEDUP_REMOVED lines=52> */
[----:B--2---:R-:W2:Y:S01]  /*4680*/  LDL.LU R227, [R1] ;  /* 0x0000000001e37983 */ /* 0x004ea20000300800 */
[----:B------:R-:W-:Y:S01]  /*4690*/  FADD R226, R26, R226 ;  /* 0x000000e21ae27221 */ /* 0x000fe20000000000 */
        /* <DEDUP_REMOVED lines=97> */
[----:B--2---:R-:W-:-:S05]  /*4cb0*/  FADD R227, R124, R227 ;  /* 0x000000e37ce37221 */ /* 0x004fca0000000000 */
[----:B------:R2:W-:Y:S04]  /*4cc0*/  STL [R1], R227 ;  /* 0x000000e301007387 */ /* 0x0005e80000100800 */
[----:B--2---:R-:W2:Y:S02]  /*4cd0*/  LDL.LU R227, [R1+0xf0] ;  /* 0x0000f00001e37983 */ /* 0x004ea40000300800 */
[----:B--2---:R-:W-:-:S05]  /*4ce0*/  FADD R227, R125, R227 ;  /* 0x000000e37de37221 */ /* 0x004fca0000000000 */
[----:B------:R2:W-:Y:S04]  /*4cf0*/  STL [R1+0x4], R227 ;  /* 0x000004e301007387 */ /* 0x0005e80000100800 */
        /* <DEDUP_REMOVED lines=78> */
[----:B--2---:R2:W5:Y:S02]  /*51e0*/  LDL.LU R227, [R1+0x84] ;  /* 0x0000840001e37983 */ /* 0x0045640000300800 */
.L_x_32:
[----:B------:R-:W-:Y:S02]  /*51f0*/  WARPGROUP.DEPBAR.LE gsb0, 0x0 ;  /* 0x00008000000079c5 */ /* 0x000fe40000010000 */
[----:B------:R-:W3:Y:S02]  /*5200*/  LDC R24, c[0x0][0x28c] ;  /* 0x0000a300ff187b82 */ /* 0x000ee40000000800 */
[----:B---3--:R-:W-:-:S13]  /*5210*/  ISETP.GE.AND P1, PT, R24, 0x1, PT ;  /* 0x000000011800780c */ /* 0x008fda0003f26270 */
[----:B------:R-:W-:Y:S05]  /*5220*/  @!P1 BRA `(.L_x_33) ;  /* 0x0000000000589947 */ /* 0x000fea0003800000 */
[----:B------:R-:W-:-:S06]  /*5230*/  UISETP.NE.AND UP0, UPT, UR23, 0x3, UPT ;  /* 0x000000031700788c */ /* 0x000fcc000bf05270 */
[----:B------:R-:W-:-:S13]  /*5240*/  PLOP3.LUT P1, PT, PT, PT, UP0, 0x80, 0x0 ;  /* 0x000000000000781c */ /* 0x000fda0003f2f008 */
[----:B------:R-:W-:Y:S05]  /*5250*/  @!P1 BRA `(.L_x_34) ;  /* 0x0000000000049947 */ /* 0x000fea0003800000 */
[----:B------:R-:W-:Y:S01]  /*5260*/  BPT.TRAP 0x1 ;  /* 0x000000040000795c */ /* 0x000fe20000300000 */
.L_x_34:
[----:B-----5:R3:W-:Y:S04]  /*5270*/  STL [R1+0x84], R0 ;  /* 0x0000840001007387 */ /* 0x0207e80000100800 */
[----:B---3--:R-:W3:Y:S01]  /*5280*/  LDL R0, [R1+0x70] ;  /* 0x0000700001007983 */ /* 0x008ee20000100800 */
[----:B------:R-:W-:Y:S01]  /*5290*/  VOTEU.ANY UP0, P0 ;  /* 0x00000000003f7886 */ /* 0x000fe20000000100 */
[----:B------:R-:W-:Y:S01]  /*52a0*/  UISETP.LT.AND UP1, UPT, UR12, 0x1, UPT ;  /* 0x000000010c00788c */ /* 0x000fe2000bf21270 */
[----:B------:R-:W-:-:S03]  /*52b0*/  IMAD.U32 R25, RZ, RZ, UR14 ;  /* 0x0000000eff197e24 */ /* 0x000fc6000f8e00ff */
[----:B------:R-:W-:-:S04]  /*52c0*/  @UP0 USEL UR6, UR12, 0x1, UP1 ;  /* 0x000000010c060887 */ /* 0x000fc80008800000 */
[----:B------:R-:W-:-:S06]  /*52d0*/  @UP0 UIADD3 UR6, UR5, UR12, -UR6 ;  /* 0x0000000c05060290 */ /* 0x000fcc000fffe806 */
[----:B------:R-:W-:-:S04]  /*52e0*/  IMAD.U32 R24, RZ, RZ, UR6 ;  /* 0x00000006ff187e24 */ /* 0x000fc8000f8e00ff */
[----:B------:R-:W-:-:S05]  /*52f0*/  @P0 IMAD.SHL.U32 R24, R24, 0x8, RZ ;  /* 0x0000000818180824 */ /* 0x000fca00078e00ff */
[----:B------:R-:W-:-:S04]  /*5300*/  @P0 LOP3.LUT R24, R24, 0x18, RZ, 0xc0, !PT ;  /* 0x0000001818180812 */ /* 0x000fc800078ec0ff */
[----:B------:R-:W-:-:S04]  /*5310*/  @P0 IADD3 R24, R25, 0x20, R24 ;  /* 0x0000002019180810 */ /* 0x000fc80007ffe018 */
[----:B---3--:R-:W-:Y:S02]  /*5320*/  @P0 PRMT R24, R0, 0x654, R24 ;  /* 0x0000065400180816 */ /* 0x008fe40000000018 */
[----:B------:R3:W5:Y:S01]  /*5330*/  LDL.LU R0, [R1+0x84] ;  /* 0x0000840001007983 */ /* 0x0007620000300800 */
[----:B------:R-:W-:Y:S01]  /*5340*/  UISETP.GT.U32.AND UP0, UPT, UR13, 0x1, UPT ;  /* 0x000000010d00788c */ /* 0x000fe2000bf04070 */
[----:B------:R3:W-:Y:S05]  /*5350*/  @P0 SYNCS.ARRIVE.TRANS64.RED.A1T0 RZ, [R24+URZ], RZ ;  /* 0x000000ff18ff09a7 */ /* 0x0007ea000810043f */
[----:B------:R-:W-:-:S13]  /*5360*/  PLOP3.LUT P1, PT, PT, PT, UP0, 0x80, 0x0 ;  /* 0x000000000000781c */ /* 0x000fda0003f2f008 */
[----:B---3--:R-:W-:Y:S05]  /*5370*/  @P1 BRA `(.L_x_33) ;  /* 0x0000000000041947 */ /* 0x008fea0003800000 */
[----:B------:R-:W-:Y:S01]  /*5380*/  BPT.TRAP 0x1 ;  /* 0x000000040000795c */ /* 0x000fe20000300000 */
.L_x_33:
[----:B------:R-:W-:Y:S01]  /*5390*/  STL [R1+0x8c], R3 ;  /* 0x00008c0301007387 */ /* 0x000fe20000100800 */
[----:B------:R-:W3:Y:S01]  /*53a0*/  LDC R28, c[0x0][0x288] ;  /* 0x0000a200ff1c7b82 */ /* 0x000ee20000000800 */
[----:B------:R-:W-:Y:S02]  /*53b0*/  ULDC UR6, c[0x0][0x284] ;  /* 0x0000a10000067ab9 */ /* 0x000fe40000000800 */
[----:B------:R4:W-:Y:S04]  /*53c0*/  STL [R1+0x88], R2 ;  /* 0x0000880201007387 */ /* 0x0009e80000100800 */
[----:B----4-:R-:W4:Y:S04]  /*53d0*/  LDL.LU R2, [R1+0x80] ;  /* 0x0000800001027983 */ /* 0x010f280000300800 */
[----:B-----5:R0:W-:Y:S01]  /*53e0*/  STL [R1+0x84], R0 ;  /* 0x0000840001007387 */ /* 0x0201e20000100800 */
[----:B------:R-:W1:Y:S03]  /*53f0*/  S2R R3, SR_TID.X ;  /* 0x0000000000037919 */ /* 0x000e660000002100 */
[----:B0-----:R-:W2:Y:S01]  /*5400*/  LDL.LU R0, [R1+0x7c] ;  /* 0x00007c0001007983 */ /* 0x001ea20000300800 */
[----:B-1----:R-:W-:-:S02]  /*5410*/  SHF.R.U32.HI R24, RZ, 0x2, R3 ;  /* 0x00000002ff187819 */ /* 0x002fc40000011603 */
[----:B------:R-:W-:Y:S02]  /*5420*/  LOP3.LUT R26, R3, 0x60, RZ, 0xc0, !PT ;  /* 0x00000060031a7812 */ /* 0x000fe400078ec0ff */
[----:B------:R-:W-:Y:S02]  /*5430*/  SHF.R.U32.HI R27, RZ, 0x7, R3 ;  /* 0x00000007ff1b7819 */ /* 0x000fe40000011603 */
[----:B------:R-:W-:Y:S02]  /*5440*/  LOP3.LUT R25, R24, 0x7, RZ, 0xc0, !PT ;  /* 0x0000000718197812 */ /* 0x000fe400078ec0ff */
[----:B------:R-:W-:Y:S02]  /*5450*/  SHF.R.U32.HI R26, RZ, 0x1, R26 ;  /* 0x00000001ff1a7819 */ /* 0x000fe4000001161a */
[----:B------:R-:W-:Y:S02]  /*5460*/  LOP3.LUT R24, R27, 0x1, RZ, 0xc0, !PT ;  /* 0x000000011b187812 */ /* 0x000fe400078ec0ff */
[----:B------:R-:W-:-:S03]  /*5470*/  IADD3 R27, RZ, -R26, -R25 ;  /* 0x8000001aff1b7210 */ /* 0x000fc60007ffe819 */
[C---:B------:R-:W-:Y:S02]  /*5480*/  IMAD.SHL.U32 R30, R24.reuse, 0x40, RZ ;  /* 0x00000040181e7824 */ /* 0x040fe400078e00ff */
[----:B------:R-:W-:Y:S01]  /*5490*/  IMAD R29, R24, -0x40, R27 ;  /* 0xffffffc0181d7824 */ /* 0x000fe200078e021b */
[C---:B------:R-:W-:Y:S01]  /*54a0*/  LOP3.LUT R24, R3.reuse, 0x3, RZ, 0xc0, !PT ;  /* 0x0000000303187812 */ /* 0x040fe200078ec0ff */
[----:B------:R-:W-:Y:S01]  /*54b0*/  IMAD.SHL.U32 R27, R3, 0x2, RZ ;  /* 0x00000002031b7824 */ /* 0x000fe200078e00ff */
[----:B------:R-:W-:Y:S01]  /*54c0*/  LOP3.LUT R25, R30, 0x40, R25, 0xe2, !PT ;  /* 0x000000401e197812 */ /* 0x000fe200078ee219 */
[----:B------:R0:W5:Y:S03]  /*54d0*/  LDL.LU R3, [R1+0x8c] ;  /* 0x00008c0001037983 */ /* 0x0001660000300800 */
[----:B------:R-:W-:Y:S01]  /*54e0*/  LOP3.LUT R27, R27, 0x6, RZ, 0xc0, !PT ;  /* 0x000000061b1b7812 */ /* 0x000fe200078ec0ff */
[----:B---3--:R-:W-:-:S02]  /*54f0*/  IMAD R24, R24, -0x2, R28 ;  /* 0xfffffffe18187824 */ /* 0x008fc400078e021c */
[C---:B----4-:R-:W-:Y:S02]  /*5500*/  IMAD.SHL.U32 R32, R2.reuse, 0x80, RZ ;  /* 0x0000008002207824 */ /* 0x050fe400078e00ff */
[----:B------:R-:W-:Y:S02]  /*5510*/  IMAD.WIDE R30, R2, 0x80, RZ ;  /* 0x00000080021e7825 */ /* 0x000fe400078e02ff */
[----:B------:R0:W5:Y:S02]  /*5520*/  LDL.LU R2, [R1+0x88] ;  /* 0x0000880001027983 */ /* 0x0001640000300800 */
[----:B--2---:R-:W-:-:S05]  /*5530*/  IMAD.SHL.U32 R35, R0, 0x100, RZ ;  /* 0x0000010000237824 */ /* 0x004fca00078e00ff */
[----:B------:R-:W-:Y:S02]  /*5540*/  ISETP.GE.AND P1, PT, R35, R28, PT ;  /* 0x0000001c2300720c */ /* 0x000fe40003f26270 */
[----:B------:R-:W-:Y:S02]  /*5550*/  PRMT R28, R27, 0x6540, R0 ;  /* 0x000065401b1c7816 */ /* 0x000fe40000000000 */
[----:B------:R0:W5:Y:S01]  /*5560*/  LDL.LU R0, [R1+0x84] ;  /* 0x0000840001007983 */ /* 0x0001620000300800 */
[C---:B------:R-:W-:Y:S02]  /*5570*/  ISETP.GE.OR P1, PT, R32.reuse, UR6, P1 ;  /* 0x0000000620007c0c */ /* 0x040fe40008f26670 */
[----:B------:R-:W-:Y:S01]  /*5580*/  IADD3 R38, -R32, UR6, R29 ;  /* 0x0000000620267c10 */ /* 0x000fe2000fffe11d */
[----:B------:R-:W-:Y:S01]  /*5590*/  IMAD.IADD R35, R24, 0x1, -R35 ;  /* 0x0000000118237824 */ /* 0x000fe200078e0a23 */
[----:B------:R-:W-:Y:S01]  /*55a0*/  LOP3.LUT R39, R30, R25, R26, 0xfe, !PT ;  /* 0x000000191e277212 */ /* 0x000fe200078efe1a */
[----:B------:R-:W-:-:S08]  /*55b0*/  IMAD.MOV.U32 R34, RZ, RZ, -0x1 ;  /* 0xffffffffff227424 */ /* 0x000fd000078e00ff */
[----:B0-----:R-:W-:Y:S05]  /*55c0*/  @P1 BRA `(.L_x_35) ;  /* 0x0000008c00ac1947 */ /* 0x001fea0003800000 */
[----:B------:R-:W0:Y:S01]  /*55d0*/  LDC.64 R26, c[0x0][0x5c8] ;  /* 0x00017200ff1a7b82 */ /* 0x000e220000000a00 */
[----:B------:R-:W-:Y:S01]  /*55e0*/  USHF.R.S32.HI UR7, URZ, 0x1f, UR22 ;  /* 0x0000001f3f077899 */ /* 0x000fe20008011416 */
[--C-:B------:R-:W-:Y:S01]  /*55f0*/  SHF.R.S32.HI R29, RZ, 0x1f, R28.reuse ;  /* 0x0000001fff1d7819 */ /* 0x100fe2000001141c */
[----:B------:R-:W-:Y:S01]  /*5600*/  ULDC.64 UR8, c[0x0][0x5d0] ;  /* 0x0001740000087ab9 */ /* 0x000fe20000000a00 */
[----:B------:R-:W-:Y:S01]  /*5610*/  BSSY B0, `(.L_x_35) ;  /* 0x00008e6000007945 */ /* 0x000fe20003800000 */
[----:B------:R-:W-:Y:S02]  /*5620*/  UIMAD UR6, UR7, UR8, URZ ;  /* 0x00000008070672a4 */ /* 0x000fe4000f8e023f */
[----:B------:R-:W-:Y:S02]  /*5630*/  IMAD.U32 R25, RZ, RZ, UR8 ;  /* 0x00000008ff197e24 */ /* 0x000fe4000f8e00ff */
[----:B------:R-:W-:Y:S02]  /*5640*/  UIMAD UR6, UR22, UR9, UR6 ;  /* 0x00000009160672a4 */ /* 0x000fe4000f8e0206 */
[----:B------:R-:W-:Y:S01]  /*5650*/  IMAD.WIDE.U32 R24, R25, UR22, R28 ;  /* 0x0000001619187c25 */ /* 0x000fe2000f8e001c */
[----:B------:R-:W-:-:S03]  /*5660*/  ULDC.64 UR8, c[0x0][0x5c0] ;  /* 0x0001700000087ab9 */ /* 0x000fc60000000a00 */
[----:B------:R-:W-:Y:S02]  /*5670*/  VIADD R25, R25, UR6 ;  /* 0x0000000619197c36 */ /* 0x000fe40008000000 */
[-C--:B0-----:R-:W-:Y:S02]  /*5680*/  IMAD R32, R31, R26.reuse, RZ ;  /* 0x0000001a1f207224 */ /* 0x081fe400078e02ff */
[----:B------:R-:W-:-:S04]  /*5690*/  IMAD.WIDE.U32 R24, R39, R26, R24 ;  /* 0x0000001a27187225 */ /* 0x000fc800078e0018 */
[----:B------:R-:W-:-:S04]  /*56a0*/  IMAD R33, R39, R27, R32 ;  /* 0x0000001b27217224 */ /* 0x000fc800078e0220 */
[----:B------:R-:W-:Y:S01]  /*56b0*/  IMAD.IADD R32, R25, 0x1, R33 ;  /* 0x0000000119207824 */ /* 0x000fe200078e0221 */
[----:B------:R-:W-:Y:S02]  /*56c0*/  LEA R25, P1, R26, R24, 0x3 ;  /* 0x000000181a197211 */ /* 0x000fe400078218ff */
[----:B------:R-:W-:Y:S02]  /*56d0*/  IADD3 R24, P2, R24, UR8, RZ ;  /* 0x0000000818187c10 */ /* 0x000fe4000ff5e0ff */
[----:B------:R-:W-:Y:S02]  /*56e0*/  LEA.HI.X R27, R26, R32, R27, 0x3, P1 ;  /* 0x000000201a1b7211 */ /* 0x000fe400008f1c1b */
[----:B------:R-:W-:Y:S02]  /*56f0*/  FSETP.NEU.AND P1, PT, RZ, UR21, PT ;  /* 0x00000015ff007c0b */ /* 0x000fe4000bf2d000 */
[----:B------:R-:W-:Y:S02]  /*5700*/  IADD3 R26, P4, R25, UR8, RZ ;  /* 0x00000008191a7c10 */ /* 0x000fe4000ff9e0ff */
[----:B------:R-:W-:-:S02]  /*5710*/  IADD3.X R25, R32, UR9, RZ, P2, !PT ;  /* 0x0000000920197c10 */ /* 0x000fc400097fe4ff */
[----:B------:R-:W-:-:S07]  /*5720*/  IADD3.X R27, R27, UR9, RZ, P4, !PT ;  /* 0x000000091b1b7c10 */ /* 0x000fce000a7fe4ff */
[----:B------:R-:W-:Y:S05]  /*5730*/  @!P1 BRA `(.L_x_36) ;  /* 0x0000006800d49947 */ /* 0x000fea0003800000 */
[----:B------:R-:W-:Y:S01]  /*5740*/  ULDC.64 UR8, c[0x0][0x5b8] ;  /* 0x00016e0000087ab9 */ /* 0x000fe20000000a00 */
[----:B------:R-:W-:Y:S01]  /*5750*/  ISETP.GE.AND P1, PT, R38, 0x1, PT ;  /* 0x000000012600780c */ /* 0x000fe20003f26270 */
[----:B------:R-:W-:Y:S02]  /*5760*/  UIMAD UR6, UR7, UR8, URZ ;  /* 0x00000008070672a4 */ /* 0x000fe4000f8e023f */
[----:B------:R-:W-:Y:S01]  /*5770*/  IMAD.U32 R33, RZ, RZ, UR8 ;  /* 0x00000008ff217e24 */ /* 0x000fe2000f8e00ff */
[----:B------:R-:W-:Y:S01]  /*5780*/  BSSY B1, `(.L_x_37) ;  /* 0x0000010000017945 */ /* 0x000fe20003800000 */
[----:B------:R-:W-:Y:S01]  /*5790*/  ISETP.LT.OR P5, PT, R35, 0x1, !P1 ;  /* 0x000000012300780c */ /* 0x000fe20004fa1670 */
[----:B------:R-:W-:Y:S02]  /*57a0*/  UIMAD UR6, UR22, UR9, UR6 ;  /* 0x00000009160672a4 */ /* 0x000fe4000f8e0206 */
[----:B------:R-:W-:Y:S01]  /*57b0*/  IMAD.WIDE.U32 R28, R33, UR22, R28 ;  /* 0x00000016211c7c25 */ /* 0x000fe2000f8e001c */
[----:B------:R-:W-:-:S03]  /*57c0*/  ULDC.64 UR8, c[0x0][0x5a8] ;  /* 0x00016a0000087ab9 */ /* 0x000fc60000000a00 */
[----:B------:R-:W-:Y:S02]  /*57d0*/  IMAD.MOV.U32 R32, RZ, RZ, R28 ;  /* 0x000000ffff207224 */ /* 0x000fe400078e001c */
[----:B------:R-:W-:Y:S01]  /*57e0*/  VIADD R33, R29, UR6 ;  /* 0x000000061d217c36 */ /* 0x000fe20008000000 */
[----:B------:R-:W-:Y:S02]  /*57f0*/  ULDC.64 UR6, c[0x0][0x5b0] ;  /* 0x00016c0000067ab9 */ /* 0x000fe40000000a00 */
[----:B------:R-:W-:Y:S02]  /*5800*/  IMAD R36, R31, UR6, RZ ;  /* 0x000000061f247c24 */ /* 0x000fe4000f8e02ff */
[----:B------:R-:W-:-:S04]  /*5810*/  IMAD.WIDE.U32 R28, R39, UR6, R32 ;  /* 0x00000006271c7c25 */ /* 0x000fc8000f8e0020 */
[--C-:B------:R-:W-:Y:S01]  /*5820*/  IMAD R37, R39, UR7, R36.reuse ;  /* 0x0000000727257c24 */ /* 0x100fe2000f8e0224 */
[----:B------:R-:W-:Y:S02]  /*5830*/  IADD3 R28, P2, R28, UR8, RZ ;  /* 0x000000081c1c7c10 */ /* 0x000fe4000ff5e0ff */
[----:B------:R-:W-:Y:S02]  /*5840*/  PRMT R36, RZ, 0x7610, R36 ;  /* 0x00007610ff247816 */ /* 0x000fe40000000024 */
[----:B------:R-:W-:Y:S01]  /*5850*/  IADD3.X R29, R29, UR9, R37, P2, !PT ;  /* 0x000000091d1d7c10 */ /* 0x000fe200097fe425 */
[----:B------:R-:W-:Y:S08]  /*5860*/  @P5 BRA `(.L_x_38) ;  /* 0x0000000000045947 */ /* 0x000ff00003800000 */
[----:B------:R0:W5:Y:S02]  /*5870*/  LDG.E.U8 R36, desc[UR18][R28.64] ;  /* 0x000000121c247981 */ /* 0x000164000c1e1100 */
.L_x_38:
[----:B------:R-:W-:Y:S05]  /*5880*/  BSYNC B1 ;  /* 0x0000000000017941 */ /* 0x000fea0003800000 */
.L_x_37:
[----:B-----5:R-:W-:Y:S01]  /*5890*/  LOP3.LUT R36, R36, 0xff, RZ, 0xc0, !PT ;  /* 0x000000ff24247812 */ /* 0x020fe200078ec0ff */
[----:B------:R-:W-:Y:S01]  /*58a0*/  BSSY B1, `(.L_x_39) ;  /* 0x000000b000017945 */ /* 0x000fe20003800000 */
[----:B------:R-:W-:Y:S02]  /*58b0*/  ISETP.LT.OR P4, PT, R35, 0x2, !P1 ;  /* 0x000000022300780c */ /* 0x000fe40004f81670 */
[----:B------:R-:W-:-:S05]  /*58c0*/  F2FP.F16.E5M2.UNPACK_B R36, R36 ;  /* 0x00000024ff24723e */ /* 0x000fca00020004ff */
[----:B------:R-:W-:-:S05]  /*58d0*/  HADD2.F32 R36, -RZ, R36.H0_H0 ;  /* 0x20000024ff247230 */ /* 0x000fca0000004100 */
[----:B------:R-:W-:Y:S01]  /*58e0*/  FMUL R37, R36, UR21 ;  /* 0x0000001524257c20 */ /* 0x000fe20008400000 */
[----:B------:R-:W-:-:S03]  /*58f0*/  PRMT R36, RZ, 0x7610, R36 ;  /* 0x00007610ff247816 */ /* 0x000fc60000000024 */
[----:B------:R-:W-:-:S05]  /*5900*/  FFMA R37, R228, UR20, R37 ;  /* 0x00000014e4257c23 */ /* 0x000fca0008000025 */
[----:B------:R-:W-:-:S05]  /*5910*/  F2FP.SATFINITE.E5M2.F32.PACK_AB_MERGE_C R37, RZ, R37, RZ ;  /* 0x00000025ff25723e */ /* 0x000fca00048060ff */
[----:B------:R1:W-:Y:S01]  /*5920*/  @!P5 STG.E.U8 desc[UR18][R24.64], R37 ;  /* 0x000000251800d986 */ /* 0x0003e2000c101112 */
[----:B------:R-:W-:Y:S05]  /*5930*/  @P4 BRA `(.L_x_40) ;  /* 0x0000000000044947 */ /* 0x000fea0003800000 */
[----:B------:R2:W5:Y:S02]  /*5940*/  LDG.E.U8 R36, desc[UR18][R28.64+0x1] ;  /* 0x000001121c247981 */ /* 0x000564000c1e1100 */
.L_x_40:
[----:B------:R-:W-:Y:S05]  /*5950*/  BSYNC B1 ;  /* 0x0000000000017941 */ /* 0x000fea0003800000 */
.L_x_39:
[----:B-----5:R-:W-:Y:S01]  /*5960*/  LOP3.LUT R36, R36, 0xff, RZ, 0xc0, !PT ;  /* 0x000000ff24247812 */ /* 0x020fe200078ec0ff */
[----:B------:R-:W-:Y:S01]  /*5970*/  BSSY B1, `(.L_x_41) ;  /* 0x0000013000017945 */ /* 0x000fe20003800000 */
[----:B-1----:R-:W-:Y:S02]  /*5980*/  IADD3 R37, P2, R39, 0x8, RZ ;  /* 0x0000000827257810 */ /* 0x002fe40007f5e0ff */
[----:B------:R-:W-:-:S03]  /*5990*/  F2FP.F16.E5M2.UNPACK_B R36, R36 ;  /* 0x00000024ff24723e */ /* 0x000fc600020004ff */
[----:B------:R-:W-:Y:S01]  /*59a0*/  IMAD.X R30, RZ, RZ, R31, P2 ;  /* 0x000000ffff1e7224 */ /* 0x000fe200010e061f */
[----:B------:R-:W-:Y:S01]  /*59b0*/  ISETP.GE.AND P2, PT, R38, 0x9, PT ;  /* 0x000000092600780c */ /* 0x000fe20003f46270 */
[----:B------:R-:W-:Y:S02]  /*59c0*/  HADD2.F32 R36, -RZ, R36.H0_H0 ;  /* 0x20000024ff247230 */ /* 0x000fe40000004100 */
[----:B------:R-:W-:Y:S01]  /*59d0*/  IMAD R30, R30, UR6, RZ ;  /* 0x000000061e1e7c24 */ /* 0x000fe2000f8e02ff */
[----:B------:R-:W-:Y:S01]  /*59e0*/  ISETP.LT.OR P5, PT, R35, 0x1, !P2 ;  /* 0x000000012300780c */ /* 0x000fe200057a1670 */
[----:B------:R-:W-:-:S04]  /*59f0*/  IMAD.WIDE.U32 R32, R37, UR6, R32 ;  /* 0x0000000625207c25 */ /* 0x000fc8000f8e0020 */
[----:B------:R-:W-:Y:S01]  /*5a00*/  FMUL R36, R36, UR21 ;  /* 0x0000001524247c20 */ /* 0x000fe20008400000 */
[----:B------:R-:W-:-:S03]  /*5a10*/  IMAD R37, R37, UR7, R30 ;  /* 0x0000000725257c24 */ /* 0x000fc6000f8e021e */
[----:B------:R-:W-:Y:S01]  /*5a20*/  FFMA R36, R227, UR20, R36 ;  /* 0x00000014e3247c23 */ /* 0x000fe20008000024 */
[----:B------:R-:W-:Y:S02]  /*5a30*/  IADD3 R30, P6, R32, UR8, RZ ;  /* 0x00000008201e7c10 */ /* 0x000fe4000ffde0ff */
[----:B------:R-:W-:Y:S02]  /*5a40*/  PRMT R32, RZ, 0x7610, R32 ;  /* 0x00007610ff207816 */ /* 0x000fe40000000020 */
[----:B------:R-:W-:Y:S02]  /*5a50*/  F2FP.SATFINITE.E5M2.F32.PACK_AB_MERGE_C R39, RZ, R36, RZ ;  /* 0x00000024ff27723e */ /* 0x000fe400048060ff */
[----:B------:R-:W-:-:S03]  /*5a60*/  IADD3.X R31, R33, UR9, R37, P6, !PT ;  /* 0x00000009211f7c10 */ /* 0x000fc6000b7fe425 */
[----:B------:R1:W-:Y:S01]  /*5a70*/  @!P4 STG.E.U8 desc[UR18][R24.64+0x1], R39 ;  /* 0x000001271800c986 */ /* 0x0003e2000c101112 */
[----:B------:R-:W-:Y:S05]  /*5a80*/  @P5 BRA `(.L_x_42) ;  /* 0x0000000000045947 */ /* 0x000fea0003800000 */
[----:B------:R3:W5:Y:S02]  /*5a90*/  LDG.E.U8 R32, desc[UR18][R30.64] ;  /* 0x000000121e207981 */ /* 0x000764000c1e1100 */
.L_x_42:
[----:B------:R-:W-:Y:S05]  /*5aa0*/  BSYNC B1 ;  /* 0x0000000000017941 */ /* 0x000fea0003800000 */
.L_x_41:
        /* <DEDUP_REMOVED lines=12> */
.L_x_44:
[----:B------:R-:W-:Y:S05]  /*5b70*/  BSYNC B1 ;  /* 0x0000000000017941 */ /* 0x000fea0003800000 */
.L_x_43:
[----:B-----5:R-:W-:Y:S01]  /*5b80*/  LOP3.LUT R32, R32, 0xff, RZ, 0xc0, !PT ;  /* 0x000000ff20207812 */ /* 0x020fe200078ec0ff */
[----:B------:R-:W-:Y:S01]  /*5b90*/  BSSY B1, `(.L_x_45) ;  /* 0x000000b000017945 */ /* 0x000fe20003800000 */
[----:B------:R-:W-:Y:S02]  /*5ba0*/  ISETP.LT.OR P5, PT, R35, 0x9, !P1 ;  /* 0x000000092300780c */ /* 0x000fe40004fa1670 */
[----:B------:R-:W-:-:S05]  /*5bb0*/  F2FP.F16.E5M2.UNPACK_B R32, R32 ;  /* 0x00000020ff20723e */ /* 0x000fca00020004ff */
[----:B------:R-:W-:-:S05]  /*5bc0*/  HADD2.F32 R32, -RZ, R32.H0_H0 ;  /* 0x20000020ff207230 */ /* 0x000fca0000004100 */
[----:B------:R-:W-:-:S04]  /*5bd0*/  FMUL R32, R32, UR21 ;  /* 0x0000001520207c20 */ /* 0x000fc80008400000 */
[----:B------:R-:W-:-:S05]  /*5be0*/  FFMA R32, R225, UR20, R32 ;  /* 0x00000014e1207c23 */ /* 0x000fca0008000020 */
[----:B----4-:R-:W-:Y:S02]  /*5bf0*/  F2FP.SATFINITE.E5M2.F32.PACK_AB_MERGE_C R33, RZ, R32, RZ ;  /* 0x00000020ff21723e */ /* 0x010fe400048060ff */
[----:B------:R-:W-:-:S03]  /*5c00*/  PRMT R32, RZ, 0x7610, R32 ;  /* 0x00007610ff207816 */ /* 0x000fc60000000020 */
[----:B------:R4:W-:Y:S01]  /*5c10*/  @!P4 STG.E.U8 desc[UR18][R26.64+0x1], R33 ;  /* 0x000001211a00c986 */ /* 0x0009e2000c101112 */
[----:B------:R-:W-:Y:S05]  /*5c20*/  @P5 BRA `(.L_x_46) ;  /* 0x0000000000045947 */ /* 0x000fea0003800000 */
[----:B------:R0:W5:Y:S02]  /*5c30*/  LDG.E.U8 R32, desc[UR18][R28.64+0x8] ;  /* 0x000008121c207981 */ /* 0x000164000c1e1100 */
.L_x_46:
[----:B------:R-:W-:Y:S05]  /*5c40*/  BSYNC B1 ;  /* 0x0000000000017941 */ /* 0x000fea0003800000 */
.L_x_45:
[----:B-----5:R-:W-:Y:S01]  /*5c50*/  LOP3.LUT R32, R32, 0xff, RZ, 0xc0, !PT ;  /* 0x000000ff20207812 */ /* 0x020fe200078ec0ff */
[----:B------:R-:W-:Y:S01]  /*5c60*/  BSSY B1, `(.L_x_47) ;  /* 0x000000b000017945 */ /* 0x000fe20003800000 */
[----:B------:R-:W-:Y:S02]  /*5c70*/  ISETP.LT.OR P4, PT, R35, 0xa, !P1 ;  /* 0x0000000a2300780c */ /* 0x000fe40004f81670 */
[----:B------:R-:W-:-:S05]  /*5c80*/  F2FP.F16.E5M2.UNPACK_B R32, R32 ;  /* 0x00000020ff20723e */ /* 0x000fca00020004ff */
[----:B------:R-:W-:-:S05]  /*5c90*/  HADD2.F32 R32, -RZ, R32.H0_H0 ;  /* 0x20000020ff207230 */ /* 0x000fca0000004100 */
[----:B----4-:R-:W-:Y:S01]  /*5ca0*/  FMUL R33, R32, UR21 ;  /* 0x0000001520217c20 */ /* 0x010fe20008400000 */
[----:B------:R-:W-:-:S03]  /*5cb0*/  PRMT R32, RZ, 0x7610, R32 ;  /* 0x00007610ff207816 */ /* 0x000fc60000000020 */
[----:B------:R-:W-:-:S05]  /*5cc0*/  FFMA R33, R224, UR20, R33 ;  /* 0x00000014e0217c23 */ /* 0x000fca0008000021 */
[----:B------:R-:W-:-:S05]  /*5cd0*/  F2FP.SATFINITE.E5M2.F32.PACK_AB_MERGE_C R33, RZ, R33, RZ ;  /* 0x00000021ff21723e */ /* 0x000fca00048060ff */
[----:B------:R4:W-:Y:S01]  /*5ce0*/  @!P5 STG.E.U8 desc[UR18][R24.64+0x8], R33 ;  /* 0x000008211800d986 */ /* 0x0009e2000c101112 */
[----:B------:R-:W-:Y:S05]  /*5cf0*/  @P4 BRA `(.L_x_48) ;  /* 0x0000000000044947 */ /* 0x000fea0003800000 */
[----:B------:R0:W5:Y:S02]  /*5d00*/  LDG.E.U8 R32, desc[UR18][R28.64+0x9] ;  /* 0x000009121c207981 */ /* 0x000164000c1e1100 */
.L_x_48:
[----:B------:R-:W-:Y:S05]  /*5d10*/  BSYNC B1 ;  /* 0x0000000000017941 */ /* 0x000fea0003800000 */
.L_x_47:
        /* <DEDUP_REMOVED lines=12> */
.L_x_50:
[----:B------:R-:W-:Y:S05]  /*5de0*/  BSYNC B1 ;  /* 0x0000000000017941 */ /* 0x000fea0003800000 */
.L_x_49:
        /* <DEDUP_REMOVED lines=12> */
.L_x_52:
[----:B------:R-:W-:Y:S05]  /*5eb0*/  BSYNC B1 ;  /* 0x0000000000017941 */ /* 0x000fea0003800000 */
.L_x_51:
        /* <DEDUP_REMOVED lines=12> */
.L_x_54:
[----:B------:R-:W-:Y:S05]  /*5f80*/  BSYNC B1 ;  /* 0x0000000000017941 */ /* 0x000fea0003800000 */
.L_x_53:
        /* <DEDUP_REMOVED lines=12> */
.L_x_56:
[----:B------:R-:W-:Y:S05]  /*6050*/  BSYNC B1 ;  /* 0x0000000000017941 */ /* 0x000fea0003800000 */
.L_x_55:
        /* <DEDUP_REMOVED lines=12> */
.L_x_58:
[----:B------:R-:W-:Y:S05]  /*6120*/  BSYNC B1 ;  /* 0x0000000000017941 */ /* 0x000fea0003800000 */
.L_x_57:
        /* <DEDUP_REMOVED lines=12> */
.L_x_60:
[----:B------:R-:W-:Y:S05]  /*61f0*/  BSYNC B1 ;  /* 0x0000000000017941 */ /* 0x000fea0003800000 */
.L_x_59:
        /* <DEDUP_REMOVED lines=12> */
.L_x_62:
[----:B------:R-:W-:Y:S05]  /*62c0*/  BSYNC B1 ;  /* 0x0000000000017941 */ /* 0x000fea0003800000 */
.L_x_61:
        /* <DEDUP_REMOVED lines=12> */
.L_x_64:
[----:B------:R-:W-:Y:S05]  /*6390*/  BSYNC B1 ;  /* 0x0000000000017941 */ /* 0x000fea0003800000 */
.L_x_63:
        /* <DEDUP_REMOVED lines=12> */
.L_x_66:
[----:B------:R-:W-:Y:S05]  /*6460*/  BSYNC B1 ;  /* 0x0000000000017941 */ /* 0x000fea0003800000 */
.L_x_65:
        /* <DEDUP_REMOVED lines=12> */
.L_x_68:
[----:B------:R-:W-:Y:S05]  /*6530*/  BSYNC B1 ;  /* 0x0000000000017941 */ /* 0x000fea0003800000 */
.L_x_67:
        /* <DEDUP_REMOVED lines=12> */
.L_x_70:
[----:B------:R-:W-:Y:S05]  /*6600*/  BSYNC B1 ;  /* 0x0000000000017941 */ /* 0x000fea0003800000 */
.L_x_69:
        /* <DEDUP_REMOVED lines=12> */
.L_x_72:
[----:B------:R-:W-:Y:S05]  /*66d0*/  BSYNC B1 ;  /* 0x0000000000017941 */ /* 0x000fea0003800000 */
.L_x_71:
        /* <DEDUP_REMOVED lines=12> */
.L_x_74:
[----:B------:R-:W-:Y:S05]  /*67a0*/  BSYNC B1 ;  /* 0x0000000000017941 */ /* 0x000fea0003800000 */
.L_x_73:
        /* <DEDUP_REMOVED lines=12> */
.L_x_76:
[----:B------:R-:W-:Y:S05]  /*6870*/  BSYNC B1 ;  /* 0x0000000000017941 */ /* 0x000fea0003800000 */
.L_x_75:
        /* <DEDUP_REMOVED lines=12> */
.L_x_78:
[----:B------:R-:W-:Y:S05]  /*6940*/  BSYNC B1 ;  /* 0x0000000000017941 */ /* 0x000fea0003800000 */
.L_x_77:
        /* <DEDUP_REMOVED lines=12> */
.L_x_80:
[----:B------:R-:W-:Y:S05]  /*6a10*/  BSYNC B1 ;  /* 0x0000000000017941 */ /* 0x000fea0003800000 */
.L_x_79:
        /* <DEDUP_REMOVED lines=12> */
.L_x_82:
[----:B------:R-:W-:Y:S05]  /*6ae0*/  BSYNC B1 ;  /* 0x0000000000017941 */ /* 0x000fea0003800000 */
.L_x_81:
        /* <DEDUP_REMOVED lines=12> */
.L_x_84:
[----:B------:R-:W-:Y:S05]  /*6bb0*/  BSYNC B1 ;  /* 0x0000000000017941 */ /* 0x000fea0003800000 */
.L_x_83:
        /* <DEDUP_REMOVED lines=12> */
.L_x_86:
[----:B------:R-:W-:Y:S05]  /*6c80*/  BSYNC B1 ;  /* 0x0000000000017941 */ /* 0x000fea0003800000 */
.L_x_85:
        /* <DEDUP_REMOVED lines=12> */
.L_x_88:
[----:B------:R-:W-:Y:S05]  /*6d50*/  BSYNC B1 ;  /* 0x0000000000017941 */ /* 0x000fea0003800000 */
.L_x_87:
        /* <DEDUP_REMOVED lines=12> */
.L_x_90:
[----:B------:R-:W-:Y:S05]  /*6e20*/  BSYNC B1 ;  /* 0x0000000000017941 */ /* 0x000fea0003800000 */
.L_x_89:
        /* <DEDUP_REMOVED lines=12> */
.L_x_92:
[----:B------:R-:W-:Y:S05]  /*6ef0*/  BSYNC B1 ;  /* 0x0000000000017941 */ /* 0x000fea0003800000 */
.L_x_91:
        /* <DEDUP_REMOVED lines=12> */
.L_x_94:
[----:B------:R-:W-:Y:S05]  /*6fc0*/  BSYNC B1 ;  /* 0x0000000000017941 */ /* 0x000fea0003800000 */
.L_x_93:
        /* <DEDUP_REMOVED lines=12> */
.L_x_96:
[----:B------:R-:W-:Y:S05]  /*7090*/  BSYNC B1 ;  /* 0x0000000000017941 */ /* 0x000fea0003800000 */
.L_x_95:
        /* <DEDUP_REMOVED lines=12> */
.L_x_98:
[----:B------:R-:W-:Y:S05]  /*7160*/  BSYNC B1 ;  /* 0x0000000000017941 */ /* 0x000fea0003800000 */
.L_x_97:
        /* <DEDUP_REMOVED lines=12> */
.L_x_100:
[----:B------:R-:W-:Y:S05]  /*7230*/  BSYNC B1 ;  /* 0x0000000000017941 */ /* 0x000fea0003800000 */
.L_x_99:
        /* <DEDUP_REMOVED lines=12> */
.L_x_102:
[----:B------:R-:W-:Y:S05]  /*7300*/  BSYNC B1 ;  /* 0x0000000000017941 */ /* 0x000fea0003800000 */
.L_x_101:
        /* <DEDUP_REMOVED lines=12> */
.L_x_104:
[----:B------:R-:W-:Y:S05]  /*73d0*/  BSYNC B1 ;  /* 0x0000000000017941 */ /* 0x000fea0003800000 */
.L_x_103:
        /* <DEDUP_REMOVED lines=12> */
.L_x_106:
[----:B------:R-:W-:Y:S05]  /*74a0*/  BSYNC B1 ;  /* 0x0000000000017941 */ /* 0x000fea0003800000 */
.L_x_105:
        /* <DEDUP_REMOVED lines=12> */
.L_x_108:
[----:B------:R-:W-:Y:S05]  /*7570*/  BSYNC B1 ;  /* 0x0000000000017941 */ /* 0x000fea0003800000 */
.L_x_107:
        /* <DEDUP_REMOVED lines=12> */
.L_x_110:
[----:B------:R-:W-:Y:S05]  /*7640*/  BSYNC B1 ;  /* 0x0000000000017941 */ /* 0x000fea0003800000 */
.L_x_109:
        /* <DEDUP_REMOVED lines=12> */
.L_x_112:
[----:B------:R-:W-:Y:S05]  /*7710*/  BSYNC B1 ;  /* 0x0000000000017941 */ /* 0x000fea0003800000 */
.L_x_111:
        /* <DEDUP_REMOVED lines=12> */
.L_x_114:
[----:B------:R-:W-:Y:S05]  /*77e0*/  BSYNC B1 ;  /* 0x0000000000017941 */ /* 0x000fea0003800000 */
.L_x_113:
        /* <DEDUP_REMOVED lines=12> */
.L_x_116:
[----:B------:R-:W-:Y:S05]  /*78b0*/  BSYNC B1 ;  /* 0x0000000000017941 */ /* 0x000fea0003800000 */
.L_x_115:
        /* <DEDUP_REMOVED lines=12> */
.L_x_118:
[----:B------:R-:W-:Y:S05]  /*7980*/  BSYNC B1 ;  /* 0x0000000000017941 */ /* 0x000fea0003800000 */
.L_x_117:
        /* <DEDUP_REMOVED lines=12> */
.L_x_120:
[----:B------:R-:W-:Y:S05]  /*7a50*/  BSYNC B1 ;  /* 0x0000000000017941 */ /* 0x000fea0003800000 */
.L_x_119:
        /* <DEDUP_REMOVED lines=12> */
.L_x_122:
[----:B------:R-:W-:Y:S05]  /*7b20*/  BSYNC B1 ;  /* 0x0000000000017941 */ /* 0x000fea0003800000 */
.L_x_121:
        /* <DEDUP_REMOVED lines=12> */
.L_x_124:
[----:B------:R-:W-:Y:S05]  /*7bf0*/  BSYNC B1 ;  /* 0x0000000000017941 */ /* 0x000fea0003800000 */
.L_x_123:
        /* <DEDUP_REMOVED lines=12> */
.L_x_126:
[----:B------:R-:W-:Y:S05]  /*7cc0*/  BSYNC B1 ;  /* 0x0000000000017941 */ /* 0x000fea0003800000 */
.L_x_125:
        /* <DEDUP_REMOVED lines=12> */
.L_x_128:
[----:B------:R-:W-:Y:S05]  /*7d90*/  BSYNC B1 ;  /* 0x0000000000017941 */ /* 0x000fea0003800000 */
.L_x_127:
        /* <DEDUP_REMOVED lines=12> */
.L_x_130:
[----:B------:R-:W-:Y:S05]  /*7e60*/  BSYNC B1 ;  /* 0x0000000000017941 */ /* 0x000fea0003800000 */
.L_x_129:
        /* <DEDUP_REMOVED lines=12> */
.L_x_132:
[----:B------:R-:W-:Y:S05]  /*7f30*/  BSYNC B1 ;  /* 0x0000000000017941 */ /* 0x000fea0003800000 */
.L_x_131:
        /* <DEDUP_REMOVED lines=12> */
.L_x_134:
[----:B------:R-:W-:Y:S05]  /*8000*/  BSYNC B1 ;  /* 0x0000000000017941 */ /* 0x000fea0003800000 */
.L_x_133:
        /* <DEDUP_REMOVED lines=12> */
.L_x_136:
[----:B------:R-:W-:Y:S05]  /*80d0*/  BSYNC B1 ;  /* 0x0000000000017941 */ /* 0x000fea0003800000 */
.L_x_135:
        /* <DEDUP_REMOVED lines=12> */
.L_x_138:
[----:B------:R-:W-:Y:S05]  /*81a0*/  BSYNC B1 ;  /* 0x0000000000017941 */ /* 0x000fea0003800000 */
.L_x_137:
        /* <DEDUP_REMOVED lines=12> */
.L_x_140:
[----:B------:R-:W-:Y:S05]  /*8270*/  BSYNC B1 ;  /* 0x0000000000017941 */ /* 0x000fea0003800000 */
.L_x_139:
        /* <DEDUP_REMOVED lines=12> */
.L_x_142:
[----:B------:R-:W-:Y:S05]  /*8340*/  BSYNC B1 ;  /* 0x0000000000017941 */ /* 0x000fea0003800000 */
.L_x_141:
        /* <DEDUP_REMOVED lines=12> */
.L_x_144:
[----:B------:R-:W-:Y:S05]  /*8410*/  BSYNC B1 ;  /* 0x0000000000017941 */ /* 0x000fea0003800000 */
.L_x_143:
        /* <DEDUP_REMOVED lines=12> */
.L_x_146:
[----:B------:R-:W-:Y:S05]  /*84e0*/  BSYNC B1 ;  /* 0x0000000000017941 */ /* 0x000fea0003800000 */
.L_x_145:
        /* <DEDUP_REMOVED lines=12> */
.L_x_148:
[----:B------:R-:W-:Y:S05]  /*85b0*/  BSYNC B1 ;  /* 0x0000000000017941 */ /* 0x000fea0003800000 */
.L_x_147:
        /* <DEDUP_REMOVED lines=12> */
.L_x_150:
[----:B------:R-:W-:Y:S05]  /*8680*/  BSYNC B1 ;  /* 0x0000000000017941 */ /* 0x000fea0003800000 */
.L_x_149:
        /* <DEDUP_REMOVED lines=12> */
.L_x_152:
[----:B------:R-:W-:Y:S05]  /*8750*/  BSYNC B1 ;  /* 0x0000000000017941 */ /* 0x000fea0003800000 */
.L_x_151:
        /* <DEDUP_REMOVED lines=12> */
.L_x_154:
[----:B------:R-:W-:Y:S05]  /*8820*/  BSYNC B1 ;  /* 0x0000000000017941 */ /* 0x000fea0003800000 */
.L_x_153:
        /* <DEDUP_REMOVED lines=12> */
.L_x_156:
[----:B------:R-:W-:Y:S05]  /*88f0*/  BSYNC B1 ;  /* 0x0000000000017941 */ /* 0x000fea0003800000 */
.L_x_155:
        /* <DEDUP_REMOVED lines=12> */
.L_x_158:
[----:B------:R-:W-:Y:S05]  /*89c0*/  BSYNC B1 ;  /* 0x0000000000017941 */ /* 0x000fea0003800000 */
.L_x_157:
        /* <DEDUP_REMOVED lines=12> */
.L_x_160:
[----:B------:R-:W-:Y:S05]  /*8a90*/  BSYNC B1 ;  /* 0x0000000000017941 */ /* 0x000fea0003800000 */
.L_x_159:
        /* <DEDUP_REMOVED lines=12> */
.L_x_162:
[----:B------:R-:W-:Y:S05]  /*8b60*/  BSYNC B1 ;  /* 0x0000000000017941 */ /* 0x000fea0003800000 */
.L_x_161:
        /* <DEDUP_REMOVED lines=12> */
.L_x_164:
[----:B------:R-:W-:Y:S05]  /*8c30*/  BSYNC B1 ;  /* 0x0000000000017941 */ /* 0x000fea0003800000 */
.L_x_163:
        /* <DEDUP_REMOVED lines=12> */
.L_x_166:
[----:B------:R-:W-:Y:S05]  /*8d00*/  BSYNC B1 ;  /* 0x0000000000017941 */ /* 0x000fea0003800000 */
.L_x_165:
        /* <DEDUP_REMOVED lines=12> */
.L_x_168:
[----:B------:R-:W-:Y:S05]  /*8dd0*/  BSYNC B1 ;  /* 0x0000000000017941 */ /* 0x000fea0003800000 */
.L_x_167:
        /* <DEDUP_REMOVED lines=12> */
.L_x_170:
[----:B------:R-:W-:Y:S05]  /*8ea0*/  BSYNC B1 ;  /* 0x0000000000017941 */ /* 0x000fea0003800000 */
.L_x_169:
        /* <DEDUP_REMOVED lines=12> */
.L_x_172:
[----:B------:R-:W-:Y:S05]  /*8f70*/  BSYNC B1 ;  /* 0x0000000000017941 */ /* 0x000fea0003800000 */
.L_x_171:
        /* <DEDUP_REMOVED lines=12> */
.L_x_174:
[----:B------:R-:W-:Y:S05]  /*9040*/  BSYNC B1 ;  /* 0x0000000000017941 */ /* 0x000fea0003800000 */
.L_x_173:
        /* <DEDUP_REMOVED lines=12> */
.L_x_176:
[----:B------:R-:W-:Y:S05]  /*9110*/  BSYNC B1 ;  /* 0x0000000000017941 */ /* 0x000fea0003800000 */
.L_x_175:
        /* <DEDUP_REMOVED lines=12> */
.L_x_178:
[----:B------:R-:W-:Y:S05]  /*91e0*/  BSYNC B1 ;  /* 0x0000000000017941 */ /* 0x000fea0003800000 */
.L_x_177:
        /* <DEDUP_REMOVED lines=12> */
.L_x_180:
[----:B------:R-:W-:Y:S05]  /*92b0*/  BSYNC B1 ;  /* 0x0000000000017941 */ /* 0x000fea0003800000 */
.L_x_179:
        /* <DEDUP_REMOVED lines=12> */
.L_x_182:
[----:B------:R-:W-:Y:S05]  /*9380*/  BSYNC B1 ;  /* 0x0000000000017941 */ /* 0x000fea0003800000 */
.L_x_181:
        /* <DEDUP_REMOVED lines=12> */
.L_x_184:
[----:B------:R-:W-:Y:S05]  /*9450*/  BSYNC B1 ;  /* 0x0000000000017941 */ /* 0x000fea0003800000 */
.L_x_183:
        /* <DEDUP_REMOVED lines=12> */
.L_x_186:
[----:B------:R-:W-:Y:S05]  /*9520*/  BSYNC B1 ;  /* 0x0000000000017941 */ /* 0x000fea0003800000 */
.L_x_185:
        /* <DEDUP_REMOVED lines=12> */
.L_x_188:
[----:B------:R-:W-:Y:S05]  /*95f0*/  BSYNC B1 ;  /* 0x0000000000017941 */ /* 0x000fea0003800000 */
.L_x_187:
        /* <DEDUP_REMOVED lines=12> */
.L_x_190:
[----:B------:R-:W-:Y:S05]  /*96c0*/  BSYNC B1 ;  /* 0x0000000000017941 */ /* 0x000fea0003800000 */
.L_x_189:
        /* <DEDUP_REMOVED lines=12> */
.L_x_192:
[----:B------:R-:W-:Y:S05]  /*9790*/  BSYNC B1 ;  /* 0x0000000000017941 */ /* 0x000fea0003800000 */
.L_x_191:
[----:B-----5:R-:W-:Y:S01]  /*97a0*/  LOP3.LUT R32, R32, 0xff, RZ, 0xc0, !PT ;  /* 0x000000ff20207812 */ /* 0x020fe200078ec0ff */
[----:B------:R-:W-:Y:S01]  /*97b0*/  BSSY B1, `(.L_x_193) ;  /* 0x000000b000017945 */ /* 0x000fe20003800000 */
[----:B------:R-:W-:Y:S02]  /*97c0*/  ISETP.LT.OR P5, PT, R35, 0x99, !P2 ;  /* 0x000000992300780c */ /* 0x000fe400057a1670 */
[----:B------:R-:W-:-:S05]  /*97d0*/  F2FP.F16.E5M2.UNPACK_B R32, R32 ;  /* 0x00000020ff20723e */ /* 0x000fca00020004ff */
[----:B------:R-:W-:-:S05]  /*97e0*/  HADD2.F32 R32, -RZ, R32.H0_H0 ;  /* 0x20000020ff207230 */ /* 0x000fca0000004100 */
[----:B------:R-:W-:-:S04]  /*97f0*/  FMUL R32, R32, UR21 ;  /* 0x0000001520207c20 */ /* 0x000fc80008400000 */
[----:B------:R-:W-:Y:S01]  /*9800*/  FFMA R32, R23, UR20, R32 ;  /* 0x0000001417207c23 */ /* 0x000fe20008000020 */
[----:B------:R-:W-:-:S04]  /*9810*/  PRMT R23, RZ, 0x7610, R23 ;  /* 0x00007610ff177816 */ /* 0x000fc80000000017 */
[----:B----4-:R-:W-:-:S05]  /*9820*/  F2FP.SATFINITE.E5M2.F32.PACK_AB_MERGE_C R33, RZ, R32, RZ ;  /* 0x00000020ff21723e */ /* 0x010fca00048060ff */
[----:B------:R4:W-:Y:S01]  /*9830*/  @!P4 STG.E.U8 desc[UR18][R24.64+0x99], R33 ;  /* 0x000099211800c986 */ /* 0x0009e2000c101112 */
[----:B------:R-:W-:Y:S05]  /*9840*/  @P5 BRA `(.L_x_194) ;  /* 0x0000000000045947 */ /* 0x000fea0003800000 */
[----:B------:R0:W5:Y:S02]  /*9850*/  LDG.E.U8 R23, desc[UR18][R30.64+0x98] ;  /* 0x000098121e177981 */ /* 0x000164000c1e1100 */
.L_x_194:
[----:B------:R-:W-:Y:S05]  /*9860*/  BSYNC B1 ;  /* 0x0000000000017941 */ /* 0x000fea0003800000 */
.L_x_193:
        /* <DEDUP_REMOVED lines=8> */
[----:B------:R-:W-:-:S05]  /*98f0*/  F2FP.SATFINITE.E5M2.F32.PACK_AB_MERGE_C R23, RZ, R23, RZ ;  /* 0x00000017ff17723e */ /* 0x000fca00048060ff */
[----:B------:R0:W-:Y:S01]  /*9900*/  @!P5 STG.E.U8 desc[UR18][R26.64+0x98], R23 ;  /* 0x000098171a00d986 */ /* 0x0001e2000c101112 */
[----:B------:R-:W-:Y:S05]  /*9910*/  @P4 BRA `(.L_x_196) ;  /* 0x0000000000044947 */ /* 0x000fea0003800000 */
[----:B------:R0:W5:Y:S02]  /*9920*/  LDG.E.U8 R22, desc[UR18][R30.64+0x99] ;  /* 0x000099121e167981 */ /* 0x000164000c1e1100 */
.L_x_196:
[----:B------:R-:W-:Y:S05]  /*9930*/  BSYNC B1 ;  /* 0x0000000000017941 */ /* 0x000fea0003800000 */
.L_x_195:
        /* <DEDUP_REMOVED lines=8> */
[----:B0-----:R-:W-:-:S05]  /*99c0*/  F2FP.SATFINITE.E5M2.F32.PACK_AB_MERGE_C R23, RZ, R22, RZ ;  /* 0x00000016ff17723e */ /* 0x001fca00048060ff */
[----:B------:R0:W-:Y:S01]  /*99d0*/  @!P4 STG.E.U8 desc[UR18][R26.64+0x99], R23 ;  /* 0x000099171a00c986 */ /* 0x0001e2000c101112 */
[----:B------:R-:W-:Y:S05]  /*99e0*/  @P5 BRA `(.L_x_198) ;  /* 0x0000000000045947 */ /* 0x000fea0003800000 */
[----:B------:R0:W5:Y:S02]  /*99f0*/  LDG.E.U8 R21, desc[UR18][R28.64+0xa0] ;  /* 0x0000a0121c157981 */ /* 0x000164000c1e1100 */
.L_x_198:
[----:B------:R-:W-:Y:S05]  /*9a00*/  BSYNC B1 ;  /* 0x0000000000017941 */ /* 0x000fea0003800000 */
.L_x_197:
        /* <DEDUP_REMOVED lines=12> */
.L_x_200:
[----:B------:R-:W-:Y:S05]  /*9ad0*/  BSYNC B1 ;  /* 0x0000000000017941 */ /* 0x000fea0003800000 */
.L_x_199:
        /* <DEDUP_REMOVED lines=12> */
.L_x_202:
[----:B------:R-:W-:Y:S05]  /*9ba0*/  BSYNC B1 ;  /* 0x0000000000017941 */ /* 0x000fea0003800000 */
.L_x_201:
        /* <DEDUP_REMOVED lines=12> */
.L_x_204:
[----:B------:R-:W-:Y:S05]  /*9c70*/  BSYNC B1 ;  /* 0x0000000000017941 */ /* 0x000fea0003800000 */
.L_x_203:
        /* <DEDUP_REMOVED lines=12> */
.L_x_206:
[----:B------:R-:W-:Y:S05]  /*9d40*/  BSYNC B1 ;  /* 0x0000000000017941 */ /* 0x000fea0003800000 */
.L_x_205:
        /* <DEDUP_REMOVED lines=12> */
.L_x_208:
[----:B------:R-:W-:Y:S05]  /*9e10*/  BSYNC B1 ;  /* 0x0000000000017941 */ /* 0x000fea0003800000 */
.L_x_207:
        /* <DEDUP_REMOVED lines=12> */
.L_x_210:
[----:B------:R-:W-:Y:S05]  /*9ee0*/  BSYNC B1 ;  /* 0x0000000000017941 */ /* 0x000fea0003800000 */
.L_x_209:
        /* <DEDUP_REMOVED lines=12> */
.L_x_212:
[----:B------:R-:W-:Y:S05]  /*9fb0*/  BSYNC B1 ;  /* 0x0000000000017941 */ /* 0x000fea0003800000 */
.L_x_211:
        /* <DEDUP_REMOVED lines=12> */
.L_x_214:
[----:B------:R-:W-:Y:S05]  /*a080*/  BSYNC B1 ;  /* 0x0000000000017941 */ /* 0x000fea0003800000 */
.L_x_213:
        /* <DEDUP_REMOVED lines=12> */
.L_x_216:
[----:B------:R-:W-:Y:S05]  /*a150*/  BSYNC B1 ;  /* 0x0000000000017941 */ /* 0x000fea0003800000 */
.L_x_215:
        /* <DEDUP_REMOVED lines=12> */
.L_x_218:
[----:B------:R-:W-:Y:S05]  /*a220*/  BSYNC B1 ;  /* 0x0000000000017941 */ /* 0x000fea0003800000 */
.L_x_217:
        /* <DEDUP_REMOVED lines=12> */
.L_x_220:
[----:B------:R-:W-:Y:S05]  /*a2f0*/  BSYNC B1 ;  /* 0x0000000000017941 */ /* 0x000fea0003800000 */
.L_x_219:
        /* <DEDUP_REMOVED lines=12> */
.L_x_222:
[----:B------:R-:W-:Y:S05]  /*a3c0*/  BSYNC B1 ;  /* 0x0000000000017941 */ /* 0x000fea0003800000 */
.L_x_221:
        /* <DEDUP_REMOVED lines=12> */
.L_x_224:
[----:B------:R-:W-:Y:S05]  /*a490*/  BSYNC B1 ;  /* 0x0000000000017941 */ /* 0x000fea0003800000 */
.L_x_223:
        /* <DEDUP_REMOVED lines=12> */
.L_x_226:
[----:B------:R-:W-:Y:S05]  /*a560*/  BSYNC B1 ;  /* 0x0000000000017941 */ /* 0x000fea0003800000 */
.L_x_225:
        /* <DEDUP_REMOVED lines=12> */
.L_x_228:
[----:B------:R-:W-:Y:S05]  /*a630*/  BSYNC B1 ;  /* 0x0000000000017941 */ /* 0x000fea0003800000 */
.L_x_227:
        /* <DEDUP_REMOVED lines=12> */
.L_x_230:
[----:B------:R-:W-:Y:S05]  /*a700*/  BSYNC B1 ;  /* 0x0000000000017941 */ /* 0x000fea0003800000 */
.L_x_229:
        /* <DEDUP_REMOVED lines=12> */
.L_x_232:
[----:B------:R-:W-:Y:S05]  /*a7d0*/  BSYNC B1 ;  /* 0x0000000000017941 */ /* 0x000fea0003800000 */
.L_x_231:
        /* <DEDUP_REMOVED lines=12> */
.L_x_234:
[----:B------:R-:W-:Y:S05]  /*a8a0*/  BSYNC B1 ;  /* 0x0000000000017941 */ /* 0x000fea0003800000 */
.L_x_233:
        /* <DEDUP_REMOVED lines=12> */
.L_x_236:
[----:B------:R-:W-:Y:S05]  /*a970*/  BSYNC B1 ;  /* 0x0000000000017941 */ /* 0x000fea0003800000 */
.L_x_235:
[----:B-----5:R-:W-:Y:S01]  /*a980*/  LOP3.LUT R2, R2, 0xff, RZ, 0xc0, !PT ;  /* 0x000000ff02027812 */ /* 0x020fe200078ec0ff */
[----:B------:R-:W-:Y:S01]  /*a990*/  BSSY B1, `(.L_x_237) ;  /* 0x000000b000017945 */ /* 0x000fe20003800000 */
[----:B------:R-:W-:Y:S02]  /*a9a0*/  ISETP.LT.OR P5, PT, R35, 0xc9, !P1 ;  /* 0x000000c92300780c */ /* 0x000fe40004fa1670 */
[----:B------:R-:W-:-:S05]  /*a9b0*/  F2FP.F16.E5M2.UNPACK_B R2, R2 ;  /* 0x00000002ff02723e */ /* 0x000fca00020004ff */
[----:B------:R-:W-:-:S05]  /*a9c0*/  HADD2.F32 R2, -RZ, R2.H0_H0 ;  /* 0x20000002ff027230 */ /* 0x000fca0000004100 */
[----:B0-----:R-:W-:-:S04]  /*a9d0*/  FMUL R3, R2, UR21 ;  /* 0x0000001502037c20 */ /* 0x001fc80008400000 */
[----:B------:R-:W-:Y:S01]  /*a9e0*/  FFMA R3, R0, UR20, R3 ;  /* 0x0000001400037c23 */ /* 0x000fe20008000003 */
[----:B------:R-:W-:-:S04]  /*a9f0*/  PRMT R0, RZ, 0x7610, R0 ;  /* 0x00007610ff007816 */ /* 0x000fc80000000000 */
[----:B------:R-:W-:-:S05]  /*aa00*/  F2FP.SATFINITE.E5M2.F32.PACK_AB_MERGE_C R3, RZ, R3, RZ ;  /* 0x00000003ff03723e */ /* 0x000fca00048060ff */
[----:B------:R0:W-:Y:S01]  /*aa10*/  @!P4 STG.E.U8 desc[UR18][R26.64+0xc1], R3 ;  /* 0x0000c1031a00c986 */ /* 0x0001e2000c101112 */
[----:B------:R-:W-:Y:S05]  /*aa20*/  @P5 BRA `(.L_x_238) ;  /* 0x0000000000045947 */ /* 0x000fea0003800000 */
[----:B------:R0:W5:Y:S02]  /*aa30*/  LDG.E.U8 R0, desc[UR18][R28.64+0xc8] ;  /* 0x0000c8121c007981 */ /* 0x000164000c1e1100 */
.L_x_238:
[----:B------:R-:W-:Y:S05]  /*aa40*/  BSYNC B1 ;  /* 0x0000000000017941 */ /* 0x000fea0003800000 */
.L_x_237:
[----:B------:R-:W2:Y:S01]  /*aa50*/  LDL.LU R2, [R1] ;  /* 0x0000000001027983 */ /* 0x000ea20000300800 */
[----:B-----5:R-:W-:Y:S01]  /*aa60*/  LOP3.LUT R0, R0, 0xff, RZ, 0xc0, !PT ;  /* 0x000000ff00007812 */ /* 0x020fe200078ec0ff */
[----:B------:R-:W-:Y:S01]  /*aa70*/  BSSY B1, `(.L_x_239) ;  /* 0x000000b000017945 */ /* 0x000fe20003800000 */
[----:B------:R-:W-:Y:S02]  /*aa80*/  ISETP.LT.OR P4, PT, R35, 0xca, !P1 ;  /* 0x000000ca2300780c */ /* 0x000fe40004f81670 */
[----:B------:R-:W-:-:S05]  /*aa90*/  F2FP.F16.E5M2.UNPACK_B R0, R0 ;  /* 0x00000000ff00723e */ /* 0x000fca00020004ff */
[----:B------:R-:W-:-:S05]  /*aaa0*/  HADD2.F32 R0, -RZ, R0.H0_H0 ;  /* 0x20000000ff007230 */ /* 0x000fca0000004100 */
[----:B------:R-:W-:-:S04]  /*aab0*/  FMUL R0, R0, UR21 ;  /* 0x0000001500007c20 */ /* 0x000fc80008400000 */
[----:B--2---:R-:W-:-:S05]  /*aac0*/  FFMA R0, R2, UR20, R0 ;  /* 0x0000001402007c23 */ /* 0x004fca0008000000 */
[----:B0-----:R-:W-:Y:S02]  /*aad0*/  F2FP.SATFINITE.E5M2.F32.PACK_AB_MERGE_C R3, RZ, R0, RZ ;  /* 0x00000000ff03723e */ /* 0x001fe400048060ff */
[----:B------:R-:W-:-:S03]  /*aae0*/  PRMT R0, RZ, 0x7610, R0 ;  /* 0x00007610ff007816 */ /* 0x000fc60000000000 */
[----:B------:R0:W-:Y:S01]  /*aaf0*/  @!P5 STG.E.U8 desc[UR18][R24.64+0xc8], R3 ;  /* 0x0000c8031800d986 */ /* 0x0001e2000c101112 */
[----:B------:R-:W-:Y:S05]  /*ab00*/  @P4 BRA `(.L_x_240) ;  /* 0x0000000000044947 */ /* 0x000fea0003800000 */
[----:B------:R2:W5:Y:S02]  /*ab10*/  LDG.E.U8 R0, desc[UR18][R28.64+0xc9] ;  /* 0x0000c9121c007981 */ /* 0x000564000c1e1100 */
.L_x_240:
[----:B------:R-:W-:Y:S05]  /*ab20*/  BSYNC B1 ;  /* 0x0000000000017941 */ /* 0x000fea0003800000 */
.L_x_239:
[----:B------:R-:W3:Y:S01]  /*ab30*/  LDL.LU R2, [R1+0x4] ;  /* 0x0000040001027983 */ /* 0x000ee20000300800 */
[----:B-----5:R-:W-:Y:S01]  /*ab40*/  LOP3.LUT R0, R0, 0xff, RZ, 0xc0, !PT ;  /* 0x000000ff00007812 */ /* 0x020fe200078ec0ff */
[----:B------:R-:W-:Y:S01]  /*ab50*/  BSSY B1, `(.L_x_241) ;  /* 0x000000b000017945 */ /* 0x000fe20003800000 */
[----:B------:R-:W-:Y:S02]  /*ab60*/  ISETP.LT.OR P5, PT, R35, 0xc9, !P2 ;  /* 0x000000c92300780c */ /* 0x000fe400057a1670 */
[----:B------:R-:W-:-:S05]  /*ab70*/  F2FP.F16.E5M2.UNPACK_B R0, R0 ;  /* 0x00000000ff00723e */ /* 0x000fca00020004ff */
[----:B------:R-:W-:-:S05]  /*ab80*/  HADD2.F32 R0, -RZ, R0.H0_H0 ;  /* 0x20000000ff007230 */ /* 0x000fca0000004100 */
[----:B------:R-:W-:-:S04]  /*ab90*/  FMUL R0, R0, UR21 ;  /* 0x0000001500007c20 */ /* 0x000fc80008400000 */
[----:B---3--:R-:W-:-:S05]  /*aba0*/  FFMA R0, R2, UR20, R0 ;  /* 0x0000001402007c23 */ /* 0x008fca0008000000 */
[----:B0-----:R-:W-:Y:S02]  /*abb0*/  F2FP.SATFINITE.E5M2.F32.PACK_AB_MERGE_C R3, RZ, R0, RZ ;  /* 0x00000000ff03723e */ /* 0x001fe400048060ff */
[----:B------:R-:W-:-:S03]  /*abc0*/  PRMT R0, RZ, 0x7610, R0 ;  /* 0x00007610ff007816 */ /* 0x000fc60000000000 */
[----:B------:R0:W-:Y:S01]  /*abd0*/  @!P4 STG.E.U8 desc[UR18][R24.64+0xc9], R3 ;  /* 0x0000c9031800c986 */ /* 0x0001e2000c101112 */
[----:B------:R-:W-:Y:S05]  /*abe0*/  @P5 BRA `(.L_x_242) ;  /* 0x0000000000045947 */ /* 0x000fea0003800000 */
[----:B------:R3:W5:Y:S02]  /*abf0*/  LDG.E.U8 R0, desc[UR18][R30.64+0xc8] ;  /* 0x0000c8121e007981 */ /* 0x000764000c1e1100 */
.L_x_242:
[----:B------:R-:W-:Y:S05]  /*ac00*/  BSYNC B1 ;  /* 0x0000000000017941 */ /* 0x000fea0003800000 */
.L_x_241:
[----:B------:R-:W2:Y:S01]  /*ac10*/  LDL.LU R2, [R1+0x8] ;  /* 0x0000080001027983 */ /* 0x000ea20000300800 */
        /* <DEDUP_REMOVED lines=12> */
.L_x_244:
[----:B------:R-:W-:Y:S05]  /*ace0*/  BSYNC B1 ;  /* 0x0000000000017941 */ /* 0x000fea0003800000 */
.L_x_243:
        /* <DEDUP_REMOVED lines=13> */
.L_x_246:
[----:B------:R-:W-:Y:S05]  /*adc0*/  BSYNC B1 ;  /* 0x0000000000017941 */ /* 0x000fea0003800000 */
.L_x_245:
        /* <DEDUP_REMOVED lines=13> */
.L_x_248:
[----:B------:R-:W-:Y:S05]  /*aea0*/  BSYNC B1 ;  /* 0x0000000000017941 */ /* 0x000fea0003800000 */
.L_x_247:
        /* <DEDUP_REMOVED lines=13> */
.L_x_250:
[----:B------:R-:W-:Y:S05]  /*af80*/  BSYNC B1 ;  /* 0x0000000000017941 */ /* 0x000fea0003800000 */
.L_x_249:
        /* <DEDUP_REMOVED lines=13> */
.L_x_252:
[----:B------:R-:W-:Y:S05]  /*b060*/  BSYNC B1 ;  /* 0x0000000000017941 */ /* 0x000fea0003800000 */
.L_x_251:
        /* <DEDUP_REMOVED lines=13> */
.L_x_254:
[----:B------:R-:W-:Y:S05]  /*b140*/  BSYNC B1 ;  /* 0x0000000000017941 */ /* 0x000fea0003800000 */
.L_x_253:
        /* <DEDUP_REMOVED lines=13> */
.L_x_256:
[----:B------:R-:W-:Y:S05]  /*b220*/  BSYNC B1 ;  /* 0x0000000000017941 */ /* 0x000fea0003800000 */
.L_x_255:
        /* <DEDUP_REMOVED lines=13> */
.L_x_258:
[----:B------:R-:W-:Y:S05]  /*b300*/  BSYNC B1 ;  /* 0x0000000000017941 */ /* 0x000fea0003800000 */
.L_x_257:
        /* <DEDUP_REMOVED lines=13> */
.L_x_260:
[----:B------:R-:W-:Y:S05]  /*b3e0*/  BSYNC B1 ;  /* 0x0000000000017941 */ /* 0x000fea0003800000 */
.L_x_259:
        /* <DEDUP_REMOVED lines=13> */
.L_x_262:
[----:B------:R-:W-:Y:S05]  /*b4c0*/  BSYNC B1 ;  /* 0x0000000000017941 */ /* 0x000fea0003800000 */
.L_x_261:
        /* <DEDUP_REMOVED lines=13> */
.L_x_264:
[----:B------:R-:W-:Y:S05]  /*b5a0*/  BSYNC B1 ;  /* 0x0000000000017941 */ /* 0x000fea0003800000 */
.L_x_263:
        /* <DEDUP_REMOVED lines=13> */
.L_x_266:
[----:B------:R-:W-:Y:S05]  /*b680*/  BSYNC B1 ;  /* 0x0000000000017941 */ /* 0x000fea0003800000 */
.L_x_265:
        /* <DEDUP_REMOVED lines=13> */
.L_x_268:
[----:B------:R-:W-:Y:S05]  /*b760*/  BSYNC B1 ;  /* 0x0000000000017941 */ /* 0x000fea0003800000 */
.L_x_267:
        /* <DEDUP_REMOVED lines=13> */
.L_x_270:
[----:B------:R-:W-:Y:S05]  /*b840*/  BSYNC B1 ;  /* 0x0000000000017941 */ /* 0x000fea0003800000 */
.L_x_269:
        /* <DEDUP_REMOVED lines=13> */
.L_x_272:
[----:B------:R-:W-:Y:S05]  /*b920*/  BSYNC B1 ;  /* 0x0000000000017941 */ /* 0x000fea0003800000 */
.L_x_271:
        /* <DEDUP_REMOVED lines=13> */
.L_x_274:
[----:B------:R-:W-:Y:S05]  /*ba00*/  BSYNC B1 ;  /* 0x0000000000017941 */ /* 0x000fea0003800000 */
.L_x_273:
        /* <DEDUP_REMOVED lines=13> */
.L_x_276:
[----:B------:R-:W-:Y:S05]  /*bae0*/  BSYNC B1 ;  /* 0x0000000000017941 */ /* 0x000fea0003800000 */
.L_x_275:
        /* <DEDUP_REMOVED lines=13> */
.L_x_278:
[----:B------:R-:W-:Y:S05]  /*bbc0*/  BSYNC B1 ;  /* 0x0000000000017941 */ /* 0x000fea0003800000 */
.L_x_277:
        /* <DEDUP_REMOVED lines=13> */
.L_x_280:
[----:B------:R-:W-:Y:S05]  /*bca0*/  BSYNC B1 ;  /* 0x0000000000017941 */ /* 0x000fea0003800000 */
.L_x_279:
        /* <DEDUP_REMOVED lines=13> */
.L_x_282:
[----:B------:R-:W-:Y:S05]  /*bd80*/  BSYNC B1 ;  /* 0x0000000000017941 */ /* 0x000fea0003800000 */
.L_x_281:
        /* <DEDUP_REMOVED lines=13> */
.L_x_284:
[----:B------:R-:W-:Y:S05]  /*be60*/  BSYNC B1 ;  /* 0x0000000000017941 */ /* 0x000fea0003800000 */
.L_x_283:
        /* <DEDUP_REMOVED lines=13> */
.L_x_286:
[----:B------:R-:W-:Y:S05]  /*bf40*/  BSYNC B1 ;  /* 0x0000000000017941 */ /* 0x000fea0003800000 */
.L_x_285:
        /* <DEDUP_REMOVED lines=13> */
.L_x_288:
[----:B------:R-:W-:Y:S05]  /*c020*/  BSYNC B1 ;  /* 0x0000000000017941 */ /* 0x000fea0003800000 */
.L_x_287:
        /* <DEDUP_REMOVED lines=13> */
.L_x_290:
[----:B------:R-:W-:Y:S05]  /*c100*/  BSYNC B1 ;  /* 0x0000000000017941 */ /* 0x000fea0003800000 */
.L_x_289:
        /* <DEDUP_REMOVED lines=13> */
.L_x_292:
[----:B------:R-:W-:Y:S05]  /*c1e0*/  BSYNC B1 ;  /* 0x0000000000017941 */ /* 0x000fea0003800000 */
.L_x_291:
[----:B------:R-:W-:Y:S05]  /*c1f0*/  @P2 BRA `(.L_x_293) ;  /* 0x00000020009c2947 */ /* 0x000fea0003800000 */
[----:B------:R-:W2:Y:S01]  /*c200*/  LDL.LU R2, [R1+0x6c] ;  /* 0x00006c0001027983 */ /* 0x000ea20000300800 */
[----:B-----5:R-:W-:-:S04]  /*c210*/  LOP3.LUT R0, R0, 0xff, RZ, 0xc0, !PT ;  /* 0x000000ff00007812 */ /* 0x020fc800078ec0ff */
[----:B------:R-:W-:-:S05]  /*c220*/  F2FP.F16.E5M2.UNPACK_B R0, R0 ;  /* 0x00000000ff00723e */ /* 0x000fca00020004ff */
[----:B------:R-:W-:-:S05]  /*c230*/  HADD2.F32 R0, -RZ, R0.H0_H0 ;  /* 0x20000000ff007230 */ /* 0x000fca0000004100 */
[----:B------:R-:W-:-:S04]  /*c240*/  FMUL R0, R0, UR21 ;  /* 0x0000001500007c20 */ /* 0x000fc80008400000 */
[----:B--2---:R-:W-:-:S05]  /*c250*/  FFMA R0, R2, UR20, R0 ;  /* 0x0000001402007c23 */ /* 0x004fca0008000000 */
[----:B0-----:R-:W-:-:S05]  /*c260*/  F2FP.SATFINITE.E5M2.F32.PACK_AB_MERGE_C R3, RZ, R0, RZ ;  /* 0x00000000ff03723e */ /* 0x001fca00048060ff */
[----:B------:R0:W-:Y:S01]  /*c270*/  STG.E.U8 desc[UR18][R26.64+0xf9], R3 ;  /* 0x0000f9031a007986 */ /* 0x0001e2000c101112 */
[----:B------:R-:W-:Y:S05]  /*c280*/  BRA `(.L_x_293) ;  /* 0x0000002000787947 */ /* 0x000fea0003800000 */
.L_x_36:
[----:B------:R-:W-:Y:S01]  /*c290*/  ISETP.GE.AND P2, PT, R38, 0x1, PT ;  /* 0x000000012600780c */ /* 0x000fe20003f46270 */
[----:B------:R-:W-:Y:S01]  /*c2a0*/  FMUL R228, R228, UR20 ;  /* 0x00000014e4e47c20 */ /* 0x000fe20008400000 */
[----:B------:R-:W-:Y:S01]  /*c2b0*/  ISETP.GE.AND P1, PT, R38, 0x9, PT ;  /* 0x000000092600780c */ /* 0x000fe20003f26270 */
[----:B------:R-:W-:Y:S01]  /*c2c0*/  FMUL R227, R227, UR20 ;  /* 0x00000014e3e37c20 */ /* 0x000fe20008400000 */
[C---:B------:R-:W-:Y:S01]  /*c2d0*/  ISETP.LT.OR P4, PT, R35.reuse, 0x1, !P2 ;  /* 0x000000012300780c */ /* 0x040fe20005781670 */
[----:B------:R-:W-:Y:S01]  /*c2e0*/  FMUL R226, R226, UR20 ;  /* 0x00000014e2e27c20 */ /* 0x000fe20008400000 */
[C---:B------:R-:W-:Y:S02]  /*c2f0*/  ISETP.LT.OR P5, PT, R35.reuse, 0x2, !P2 ;  /* 0x000000022300780c */ /* 0x040fe400057a1670 */
[----:B------:R-:W-:Y:S02]  /*c300*/  ISETP.LT.OR P6, PT, R35, 0x1, !P1 ;  /* 0x000000012300780c */ /* 0x000fe40004fc1670 */
[----:B------:R-:W-:-:S02]  /*c310*/  F2FP.SATFINITE.E5M2.F32.PACK_AB_MERGE_C R29, RZ, R228, RZ ;  /* 0x000000e4ff1d723e */ /* 0x000fc400048060ff */
[----:B------:R-:W-:Y:S02]  /*c320*/  F2FP.SATFINITE.E5M2.F32.PACK_AB_MERGE_C R227, RZ, R227, RZ ;  /* 0x000000e3ffe3723e */ /* 0x000fe400048060ff */
[----:B------:R-:W-:Y:S01]  /*c330*/  F2FP.SATFINITE.E5M2.F32.PACK_AB_MERGE_C R31, RZ, R226, RZ ;  /* 0x000000e2ff1f723e */ /* 0x000fe200048060ff */
[----:B------:R-:W-:Y:S01]  /*c340*/  FMUL R225, R225, UR20 ;  /* 0x00000014e1e17c20 */ /* 0x000fe20008400000 */
[----:B------:R-:W-:Y:S01]  /*c350*/  FMUL R224, R224, UR20 ;  /* 0x00000014e0e07c20 */ /* 0x000fe20008400000 */
[----:B------:R0:W-:Y:S01]  /*c360*/  @!P4 STG.E.U8 desc[UR18][R24.64], R29 ;  /* 0x0000001d1800c986 */ /* 0x0001e2000c101112 */
[----:B------:R-:W-:-:S03]  /*c370*/  ISETP.LT.OR P4, PT, R35, 0x2, !P1 ;  /* 0x000000022300780c */ /* 0x000fc60004f81670 */
[----:B------:R-:W-:Y:S01]  /*c380*/  @!P5 STG.E.U8 desc[UR18][R24.64+0x1], R227 ;  /* 0x000001e31800d986 */ /* 0x000fe2000c101112 */
[----:B------:R-:W-:-:S03]  /*c390*/  ISETP.LT.OR P5, PT, R35, 0x9, !P2 ;  /* 0x000000092300780c */ /* 0x000fc600057a1670 */
[----:B------:R1:W-:Y:S01]  /*c3a0*/  @!P6 STG.E.U8 desc[UR18][R26.64], R31 ;  /* 0x0000001f1a00e986 */ /* 0x0003e2000c101112 */
[----:B------:R-:W-:Y:S01]  /*c3b0*/  ISETP.LT.OR P6, PT, R35, 0xa, !P2 ;  /* 0x0000000a2300780c */ /* 0x000fe200057c1670 */
[----:B------:R-:W-:Y:S01]  /*c3c0*/  FMUL R223, R223, UR20 ;  /* 0x00000014dfdf7c20 */ /* 0x000fe20008400000 */
[----:B------:R-:W-:Y:S01]  /*c3d0*/  F2FP.SATFINITE.E5M2.F32.PACK_AB_MERGE_C R225, RZ, R225, RZ ;  /* 0x000000e1ffe1723e */ /* 0x000fe200048060ff */
[----:B------:R-:W-:Y:S01]  /*c3e0*/  FMUL R221, R221, UR20 ;  /* 0x00000014dddd7c20 */ /* 0x000fe20008400000 */
[----:B------:R-:W-:Y:S01]  /*c3f0*/  F2FP.SATFINITE.E5M2.F32.PACK_AB_MERGE_C R33, RZ, R224, RZ ;  /* 0x000000e0ff21723e */ /* 0x000fe200048060ff */
[----:B------:R-:W-:Y:S01]  /*c400*/  FMUL R222, R222, UR20 ;  /* 0x00000014dede7c20 */ /* 0x000fe20008400000 */
[----:B------:R-:W-:Y:S01]  /*c410*/  F2FP.SATFINITE.E5M2.F32.PACK_AB_MERGE_C R223, RZ, R223, RZ ;  /* 0x000000dfffdf723e */ /* 0x000fe200048060ff */
[----:B------:R-:W-:Y:S04]  /*c420*/  @!P4 STG.E.U8 desc[UR18][R26.64+0x1], R225 ;  /* 0x000001e11a00c986 */ /* 0x000fe8000c101112 */
[----:B------:R2:W-:Y:S01]  /*c430*/  @!P5 STG.E.U8 desc[UR18][R24.64+0x8], R33 ;  /* 0x000008211800d986 */ /* 0x0005e2000c101112 */
[----:B------:R-:W-:-:S02]  /*c440*/  ISETP.LT.OR P5, PT, R35, 0xa, !P1 ;  /* 0x0000000a2300780c */ /* 0x000fc40004fa1670 */
[C---:B------:R-:W-:Y:S01]  /*c450*/  ISETP.LT.OR P4, PT, R35.reuse, 0x9, !P1 ;  /* 0x000000092300780c */ /* 0x040fe20004f81670 */
[----:B------:R-:W-:Y:S01]  /*c460*/  @!P6 STG.E.U8 desc[UR18][R24.64+0x9], R223 ;  /* 0x000009df1800e986 */ /* 0x000fe2000c101112 */
[----:B------:R-:W-:Y:S01]  /*c470*/  ISETP.LT.OR P6, PT, R35, 0x11, !P2 ;  /* 0x000000112300780c */ /* 0x000fe200057c1670 */
[----:B------:R-:W-:Y:S01]  /*c480*/  FMUL R220, R220, UR20 ;  /* 0x00000014dcdc7c20 */ /* 0x000fe20008400000 */
[----:B------:R-:W-:Y:S01]  /*c490*/  F2FP.SATFINITE.E5M2.F32.PACK_AB_MERGE_C R221, RZ, R221, RZ ;  /* 0x000000ddffdd723e */ /* 0x000fe200048060ff */
[----:B------:R-:W-:Y:S01]  /*c4a0*/  FMUL R219, R219, UR20 ;  /* 0x00000014dbdb7c20 */ /* 0x000fe20008400000 */
[----:B0-----:R-:W-:Y:S01]  /*c4b0*/  F2FP.SATFINITE.E5M2.F32.PACK_AB_MERGE_C R29, RZ, R222, RZ ;  /* 0x000000deff1d723e */ /* 0x001fe200048060ff */
[----:B------:R-:W-:Y:S01]  /*c4c0*/  FMUL R218, R218, UR20 ;  /* 0x00000014dada7c20 */ /* 0x000fe20008400000 */
[----:B-1----:R-:W-:Y:S01]  /*c4d0*/  F2FP.SATFINITE.E5M2.F32.PACK_AB_MERGE_C R31, RZ, R220, RZ ;  /* 0x000000dcff1f723e */ /* 0x002fe200048060ff */
[----:B------:R-:W-:Y:S01]  /*c4e0*/  FMUL R217, R217, UR20 ;  /* 0x00000014d9d97c20 */ /* 0x000fe20008400000 */
[----:B------:R-:W-:Y:S01]  /*c4f0*/  FMUL R215, R215, UR20 ;  /* 0x00000014d7d77c20 */ /* 0x000fe20008400000 */
[----:B------:R-:W-:Y:S01]  /*c500*/  @!P5 STG.E.U8 desc[UR18][R26.64+0x9], R221 ;  /* 0x000009dd1a00d986 */ /* 0x000fe2000c101112 */
[----:B------:R-:W-:-:S03]  /*c510*/  ISETP.LT.OR P5, PT, R35, 0x12, !P2 ;  /* 0x000000122300780c */ /* 0x000fc600057a1670 */
[----:B------:R0:W-:Y:S01]  /*c520*/  @!P4 STG.E.U8 desc[UR18][R26.64+0x8], R29 ;  /* 0x0000081d1a00c986 */ /* 0x0001e2000c101112 */
[----:B------:R-:W-:-:S03]  /*c530*/  ISETP.LT.OR P4, PT, R35, 0x11, !P1 ;  /* 0x000000112300780c */ /* 0x000fc60004f81670 */
[----:B------:R1:W-:Y:S01]  /*c540*/  @!P6 STG.E.U8 desc[UR18][R24.64+0x10], R31 ;  /* 0x0000101f1800e986 */ /* 0x0003e2000c101112 */
[C---:B------:R-:W-:Y:S02]  /*c550*/  ISETP.LT.OR P6, PT, R35.reuse, 0x12, !P1 ;  /* 0x000000122300780c */ /* 0x040fe40004fc1670 */
[----:B------:R-:W-:Y:S01]  /*c560*/  F2FP.SATFINITE.E5M2.F32.PACK_AB_MERGE_C R219, RZ, R219, RZ ;  /* 0x000000dbffdb723e */ /* 0x000fe200048060ff */
[----:B------:R-:W-:Y:S01]  /*c570*/  FMUL R216, R216, UR20 ;  /* 0x00000014d8d87c20 */ /* 0x000fe20008400000 */
[----:B--2---:R-:W-:Y:S01]  /*c580*/  F2FP.SATFINITE.E5M2.F32.PACK_AB_MERGE_C R33, RZ, R218, RZ ;  /* 0x000000daff21723e */ /* 0x004fe200048060ff */
[----:B------:R-:W-:Y:S01]  /*c590*/  FMUL R214, R214, UR20 ;  /* 0x00000014d6d67c20 */ /* 0x000fe20008400000 */
[----:B------:R-:W-:Y:S01]  /*c5a0*/  F2FP.SATFINITE.E5M2.F32.PACK_AB_MERGE_C R217, RZ, R217, RZ ;  /* 0x000000d9ffd9723e */ /* 0x000fe200048060ff */
[----:B------:R-:W-:Y:S01]  /*c5b0*/  @!P5 STG.E.U8 desc[UR18][R24.64+0x11], R219 ;  /* 0x000011db1800d986 */ /* 0x000fe2000c101112 */
[----:B------:R-:W-:-:S03]  /*c5c0*/  ISETP.LT.OR P5, PT, R35, 0x1a, !P2 ;  /* 0x0000001a2300780c */ /* 0x000fc600057a1670 */
[----:B------:R2:W-:Y:S01]  /*c5d0*/  @!P4 STG.E.U8 desc[UR18][R26.64+0x10], R33 ;  /* 0x000010211a00c986 */ /* 0x0005e2000c101112 */
[----:B------:R-:W-:-:S03]  /*c5e0*/  ISETP.LT.OR P4, PT, R35, 0x19, !P2 ;  /* 0x000000192300780c */ /* 0x000fc60005781670 */
[----:B------:R-:W-:Y:S01]  /*c5f0*/  @!P6 STG.E.U8 desc[UR18][R26.64+0x11], R217 ;  /* 0x000011d91a00e986 */ /* 0x000fe2000c101112 */
[----:B------:R-:W-:Y:S02]  /*c600*/  ISETP.LT.OR P6, PT, R35, 0x19, !P1 ;  /* 0x000000192300780c */ /* 0x000fe40004fc1670 */
[----:B------:R-:W-:Y:S01]  /*c610*/  F2FP.SATFINITE.E5M2.F32.PACK_AB_MERGE_C R215, RZ, R215, RZ ;  /* 0x000000d7ffd7723e */ /* 0x000fe200048060ff */
[----:B------:R-:W-:Y:S01]  /*c620*/  FMUL R213, R213, UR20 ;  /* 0x00000014d5d57c20 */ /* 0x000fe20008400000 */
[----:B0-----:R-:W-:Y:S01]  /*c630*/  F2FP.SATFINITE.E5M2.F32.PACK_AB_MERGE_C R29, RZ, R216, RZ ;  /* 0x000000d8ff1d723e */ /* 0x001fe200048060ff */
[----:B------:R-:W-:Y:S01]  /*c640*/  FMUL R212, R212, UR20 ;  /* 0x00000014d4d47c20 */ /* 0x000fe20008400000 */
[----:B-1----:R-:W-:Y:S01]  /*c650*/  F2FP.SATFINITE.E5M2.F32.PACK_AB_MERGE_C R31, RZ, R214, RZ ;  /* 0x000000d6ff1f723e */ /* 0x002fe200048060ff */
[----:B------:R-:W-:Y:S01]  /*c660*/  @!P5 STG.E.U8 desc[UR18][R24.64+0x19], R215 ;  /* 0x000019d71800d986 */ /* 0x000fe2000c101112 */
[----:B------:R-:W-:-:S03]  /*c670*/  ISETP.LT.OR P5, PT, R35, 0x1a, !P1 ;  /* 0x0000001a2300780c */ /* 0x000fc60004fa1670 */
[----:B------:R0:W-:Y:S01]  /*c680*/  @!P4 STG.E.U8 desc[UR18][R24.64+0x18], R29 ;  /* 0x0000181d1800c986 */ /* 0x0001e2000c101112 */
[----:B------:R-:W-:-:S03]  /*c690*/  ISETP.LT.OR P4, PT, R35, 0x21, !P2 ;  /* 0x000000212300780c */ /* 0x000fc60005781670 */
[----:B------:R1:W-:Y:S01]  /*c6a0*/  @!P6 STG.E.U8 desc[UR18][R26.64+0x18], R31 ;  /* 0x0000181f1a00e986 */ /* 0x0003e2000c101112 */
[----:B------:R-:W-:Y:S01]  /*c6b0*/  ISETP.LT.OR P6, PT, R35, 0x22, !P2 ;  /* 0x000000222300780c */ /* 0x000fe200057c1670 */
[----:B------:R-:W-:Y:S01]  /*c6c0*/  FMUL R211, R211, UR20 ;  /* 0x00000014d3d37c20 */ /* 0x000fe20008400000 */
        /* <DEDUP_REMOVED lines=51> */
[----:B------:R-:W2:Y:S01]  /*ca00*/  LDL.LU R226, [R1+0xc] ;  /* 0x00000c0001e27983 */ /* 0x000ea20000300800 */
[----:B------:R-:W-:-:S03]  /*ca10*/  F2FP.SATFINITE.E5M2.F32.PACK_AB_MERGE_C R199, RZ, R199, RZ ;  /* 0x000000c7ffc7723e */ /* 0x000fc600048060ff */
[----:B------:R-:W-:Y:S01]  /*ca20*/  @!P5 STG.E.U8 desc[UR18][R26.64+0x31], R201 ;  /* 0x000031c91a00d986 */ /* 0x000fe2000c101112 */
[----:B------:R-:W-:-:S03]  /*ca30*/  ISETP.LT.OR P5, PT, R35, 0x3a, !P1 ;  /* 0x0000003a2300780c */ /* 0x000fc60004fa1670 */
[----:B------:R3:W-:Y:S01]  /*ca40*/  @!P4 STG.E.U8 desc[UR18][R24.64+0x38], R33 ;  /* 0x000038211800c986 */ /* 0x0007e2000c101112 */
[----:B------:R-:W-:-:S03]  /*ca50*/  ISETP.LT.OR P4, PT, R35, 0x39, !P1 ;  /* 0x000000392300780c */ /* 0x000fc60004f81670 */
[----:B------:R-:W-:Y:S01]  /*ca60*/  @!P6 STG.E.U8 desc[UR18][R24.64+0x39], R199 ;  /* 0x000039c71800e986 */ /* 0x000fe2000c101112 */
[----:B------:R-:W-:Y:S01]  /*ca70*/  ISETP.LT.OR P6, PT, R35, 0x41, !P2 ;  /* 0x000000412300780c */ /* 0x000fe200057c1670 */
[----:B------:R-:W-:Y:S01]  /*ca80*/  FMUL R198, R198, UR20 ;  /* 0x00000014c6c67c20 */ /* 0x000fe20008400000 */
[----:B------:R-:W-:Y:S01]  /*ca90*/  FMUL R196, R196, UR20 ;  /* 0x00000014c4c47c20 */ /* 0x000fe20008400000 */
[----:B------:R-:W4:Y:S01]  /*caa0*/  LDL.LU R227, [R1+0x8] ;  /* 0x0000080001e37983 */ /* 0x000f220000300800 */
[----:B------:R-:W-:-:S03]  /*cab0*/  F2FP.SATFINITE.E5M2.F32.PACK_AB_MERGE_C R197, RZ, R197, RZ ;  /* 0x000000c5ffc5723e */ /* 0x000fc600048060ff */
[----:B------:R-:W2:Y:S01]  /*cac0*/  LDL.LU R224, [R1+0x4] ;  /* 0x0000040001e07983 */ /* 0x000ea20000300800 */
[----:B0-----:R-:W-:-:S03]  /*cad0*/  F2FP.SATFINITE.E5M2.F32.PACK_AB_MERGE_C R29, RZ, R198, RZ ;  /* 0x000000c6ff1d723e */ /* 0x001fc600048060ff */
[----:B------:R-:W4:Y:S01]  /*cae0*/  LDL.LU R225, [R1] ;  /* 0x0000000001e17983 */ /* 0x000f220000300800 */
[----:B-1----:R-:W-:-:S03]  /*caf0*/  F2FP.SATFINITE.E5M2.F32.PACK_AB_MERGE_C R31, RZ, R196, RZ ;  /* 0x000000c4ff1f723e */ /* 0x002fc600048060ff */
[----:B------:R-:W-:Y:S01]  /*cb00*/  @!P5 STG.E.U8 desc[UR18][R26.64+0x39], R197 ;  /* 0x000039c51a00d986 */ /* 0x000fe2000c101112 */
[----:B------:R-:W-:Y:S01]  /*cb10*/  ISETP.LT.OR P5, PT, R35, 0x42, !P2 ;  /* 0x000000422300780c */ /* 0x000fe200057a1670 */
[----:B------:R-:W-:Y:S02]  /*cb20*/  FMUL R195, R195, UR20 ;  /* 0x00000014c3c37c20 */ /* 0x000fe40008400000 */
[----:B------:R0:W-:Y:S01]  /*cb30*/  @!P4 STG.E.U8 desc[UR18][R26.64+0x38], R29 ;  /* 0x0000381d1a00c986 */ /* 0x0001e2000c101112 */
[----:B------:R-:W-:-:S03]  /*cb40*/  ISETP.LT.OR P4, PT, R35, 0x41, !P1 ;  /* 0x000000412300780c */ /* 0x000fc60004f81670 */
[----:B------:R1:W-:Y:S01]  /*cb50*/  @!P6 STG.E.U8 desc[UR18][R24.64+0x40], R31 ;  /* 0x0000401f1800e986 */ /* 0x0003e2000c101112 */
[----:B------:R-:W-:Y:S01]  /*cb60*/  ISETP.LT.OR P6, PT, R35, 0x42, !P1 ;  /* 0x000000422300780c */ /* 0x000fe20004fc1670 */
[----:B------:R-:W-:Y:S01]  /*cb70*/  FMUL R194, R194, UR20 ;  /* 0x00000014c2c27c20 */ /* 0x000fe20008400000 */
[----:B------:R-:W-:Y:S01]  /*cb80*/  FMUL R193, R193, UR20 ;  /* 0x00000014c1c17c20 */ /* 0x000fe20008400000 */
[----:B------:R-:W-:Y:S01]  /*cb90*/  F2FP.SATFINITE.E5M2.F32.PACK_AB_MERGE_C R195, RZ, R195, RZ ;  /* 0x000000c3ffc3723e */ /* 0x000fe200048060ff */
[----:B------:R-:W-:Y:S01]  /*cba0*/  FMUL R191, R191, UR20 ;  /* 0x00000014bfbf7c20 */ /* 0x000fe20008400000 */
[----:B------:R-:W-:Y:S01]  /*cbb0*/  FMUL R192, R192, UR20 ;  /* 0x00000014c0c07c20 */ /* 0x000fe20008400000 */
[----:B---3--:R-:W-:Y:S01]  /*cbc0*/  F2FP.SATFINITE.E5M2.F32.PACK_AB_MERGE_C R33, RZ, R194, RZ ;  /* 0x000000c2ff21723e */ /* 0x008fe200048060ff */
        /* <DEDUP_REMOVED lines=178> */
[----:B0-----:R-:W-:Y:S01]  /*d6f0*/  F2FP.SATFINITE.E5M2.F32.PACK_AB_MERGE_C R29, RZ, R22, RZ ;  /* 0x00000016ff1d723e */ /* 0x001fe200048060ff */
[----:B------:R-:W-:Y:S01]  /*d700*/  FMUL R18, R18, UR20 ;  /* 0x0000001412127c20 */ /* 0x000fe20008400000 */
[----:B-1----:R-:W-:Y:S01]  /*d710*/  F2FP.SATFINITE.E5M2.F32.PACK_AB_MERGE_C R31, RZ, R20, RZ ;  /* 0x00000014ff1f723e */ /* 0x002fe200048060ff */
[----:B------:R0:W-:Y:S01]  /*d720*/  @!P5 STG.E.U8 desc[UR18][R26.64+0x99], R21 ;  /* 0x000099151a00d986 */ /* 0x0001e2000c101112 */
[----:B------:R-:W-:-:S03]  /*d730*/  ISETP.LT.OR P5, PT, R35, 0xa2, !P2 ;  /* 0x000000a22300780c */ /* 0x000fc600057a1670 */
[----:B------:R-:W-:Y:S01]  /*d740*/  @!P4 STG.E.U8 desc[UR18][R26.64+0x98], R29 ;  /* 0x0000981d1a00c986 */ /* 0x000fe2000c101112 */
[----:B------:R-:W-:-:S03]  /*d750*/  ISETP.LT.OR P4, PT, R35, 0xa1, !P1 ;  /* 0x000000a12300780c */ /* 0x000fc60004f81670 */
[----:B------:R-:W-:Y:S01]  /*d760*/  @!P6 STG.E.U8 desc[UR18][R24.64+0xa0], R31 ;  /* 0x0000a01f1800e986 */ /* 0x000fe2000c101112 */
[----:B------:R-:W-:Y:S01]  /*d770*/  ISETP.LT.OR P6, PT, R35, 0xa2, !P1 ;  /* 0x000000a22300780c */ /* 0x000fe20004fc1670 */
[----:B------:R-:W-:Y:S01]  /*d780*/  FMUL R17, R17, UR20 ;  /* 0x0000001411117c20 */ /* 0x000fe20008400000 */
[----:B------:R-:W-:Y:S01]  /*d790*/  F2FP.SATFINITE.E5M2.F32.PACK_AB_MERGE_C R19, RZ, R19, RZ ;  /* 0x00000013ff13723e */ /* 0x000fe200048060ff */
[----:B------:R-:W-:Y:S01]  /*d7a0*/  FMUL R15, R15, UR20 ;  /* 0x000000140f0f7c20 */ /* 0x000fe20008400000 */
[----:B---3--:R-:W-:Y:S01]  /*d7b0*/  F2FP.SATFINITE.E5M2.F32.PACK_AB_MERGE_C R23, RZ, R18, RZ ;  /* 0x00000012ff17723e */ /* 0x008fe200048060ff */
[----:B------:R-:W-:Y:S01]  /*d7c0*/  FMUL R16, R16, UR20 ;  /* 0x0000001410107c20 */ /* 0x000fe20008400000 */
[----:B------:R-:W-:Y:S01]  /*d7d0*/  F2FP.SATFINITE.E5M2.F32.PACK_AB_MERGE_C R17, RZ, R17, RZ ;  /* 0x00000011ff11723e */ /* 0x000fe200048060ff */
        /* <DEDUP_REMOVED lines=34> */
[----:B------:R-:W2:Y:S01]  /*da00*/  LDL.LU R223, [R1+0x14] ;  /* 0x0000140001df7983 */ /* 0x000ea20000300800 */
[----:B-1----:R-:W-:-:S03]  /*da10*/  F2FP.SATFINITE.E5M2.F32.PACK_AB_MERGE_C R13, RZ, R8, RZ ;  /* 0x00000008ff0d723e */ /* 0x002fc600048060ff */
        /* <DEDUP_REMOVED lines=8> */
[----:B------:R-:W2:Y:S01]  /*daa0*/  LDL.LU R222, [R1+0x10] ;  /* 0x0000100001de7983 */ /* 0x000ea20000300800 */
[----:B------:R-:W-:Y:S01]  /*dab0*/  FMUL R6, R6, UR20 ;  /* 0x0000001406067c20 */ /* 0x000fe20008400000 */
[----:B-----5:R-:W-:Y:S01]  /*dac0*/  FMUL R2, R2, UR20 ;  /* 0x0000001402027c20 */ /* 0x020fe20008400000 */
[----:B------:R-:W-:Y:S01]  /*dad0*/  F2FP.SATFINITE.E5M2.F32.PACK_AB_MERGE_C R5, RZ, R5, RZ ;  /* 0x00000005ff05723e */ /* 0x000fe200048060ff */
[----:B------:R1:W-:Y:S01]  /*dae0*/  @!P5 STG.E.U8 desc[UR18][R24.64+0xb9], R7 ;  /* 0x0000b9071800d986 */ /* 0x0003e2000c101112 */
[----:B------:R-:W-:Y:S01]  /*daf0*/  FMUL R3, R3, UR20 ;  /* 0x0000001403037c20 */ /* 0x000fe20008400000 */
[----:B---3--:R-:W-:Y:S01]  /*db00*/  F2FP.SATFINITE.E5M2.F32.PACK_AB_MERGE_C R11, RZ, R6, RZ ;  /* 0x00000006ff0b723e */ /* 0x008fe200048060ff */
[----:B------:R-:W-:Y:S01]  /*db10*/  FMUL R0, R0, UR20 ;  /* 0x0000001400007c20 */ /* 0x000fe20008400000 */
[----:B------:R-:W3:Y:S01]  /*db20*/  LDL.LU R221, [R1+0x18] ;  /* 0x0000180001dd7983 */ /* 0x000ee20000300800 */
[----:B------:R-:W-:Y:S01]  /*db30*/  ISETP.LT.OR P5, PT, R35, 0xc2, !P2 ;  /* 0x000000c22300780c */ /* 0x000fe200057a1670 */
[----:B------:R-:W-:Y:S01]  /*db40*/  FMUL R4, R4, UR20 ;  /* 0x0000001404047c20 */ /* 0x000fe20008400000 */
[----:B0-----:R-:W-:Y:S01]  /*db50*/  F2FP.SATFINITE.E5M2.F32.PACK_AB_MERGE_C R13, RZ, R3, RZ ;  /* 0x00000003ff0d723e */ /* 0x001fe200048060ff */
[----:B------:R0:W-:Y:S01]  /*db60*/  @!P6 STG.E.U8 desc[UR18][R26.64+0xb9], R5 ;  /* 0x0000b9051a00e986 */ /* 0x0001e2000c101112 */
[----:B-1----:R-:W-:Y:S01]  /*db70*/  F2FP.SATFINITE.E5M2.F32.PACK_AB_MERGE_C R7, RZ, R2, RZ ;  /* 0x00000002ff07723e */ /* 0x002fe200048060ff */
[----:B----4-:R-:W-:-:S02]  /*db80*/  FMUL R2, R225, UR20 ;  /* 0x00000014e1027c20 */ /* 0x010fc40008400000 */
[----:B------:R1:W-:Y:S01]  /*db90*/  @!P4 STG.E.U8 desc[UR18][R26.64+0xb8], R11 ;  /* 0x0000b80b1a00c986 */ /* 0x0003e2000c101112 */
[----:B--2---:R-:W-:Y:S01]  /*dba0*/  FMUL R3, R224, UR20 ;  /* 0x00000014e0037c20 */ /* 0x004fe20008400000 */
[----:B------:R-:W-:Y:S02]  /*dbb0*/  ISETP.LT.OR P4, PT, R35, 0xc1, !P2 ;  /* 0x000000c12300780c */ /* 0x000fe40005781670 */
[----:B------:R-:W2:Y:S01]  /*dbc0*/  LDL.LU R225, [R1+0x1c] ;  /* 0x00001c0001e17983 */ /* 0x000ea20000300800 */
[----:B------:R-:W-:Y:S02]  /*dbd0*/  F2FP.SATFINITE.E5M2.F32.PACK_AB_MERGE_C R9, RZ, R4, RZ ;  /* 0x00000004ff09723e */ /* 0x000fe400048060ff */
[----:B0-----:R-:W-:Y:S01]  /*dbe0*/  F2FP.SATFINITE.E5M2.F32.PACK_AB_MERGE_C R5, RZ, R0, RZ ;  /* 0x00000000ff05723e */ /* 0x001fe200048060ff */
[----:B------:R-:W4:Y:S01]  /*dbf0*/  LDL.LU R224, [R1+0x20] ;  /* 0x0000200001e07983 */ /* 0x000f220000300800 */
[----:B------:R-:W-:Y:S01]  /*dc00*/  FMUL R0, R227, UR20 ;  /* 0x00000014e3007c20 */ /* 0x000fe20008400000 */
[----:B------:R-:W-:-:S02]  /*dc10*/  ISETP.LT.OR P6, PT, R35, 0xc1, !P1 ;  /* 0x000000c12300780c */ /* 0x000fc40004fc1670 */
[----:B-1----:R-:W-:Y:S01]  /*dc20*/  F2FP.SATFINITE.E5M2.F32.PACK_AB_MERGE_C R11, RZ, R2, RZ ;  /* 0x00000002ff0b723e */ /* 0x002fe200048060ff */
[----:B------:R-:W4:Y:S01]  /*dc30*/  LDL.LU R227, [R1+0x24] ;  /* 0x0000240001e37983 */ /* 0x000f220000300800 */
[----:B------:R-:W-:-:S03]  /*dc40*/  FMUL R2, R226, UR20 ;  /* 0x00000014e2027c20 */ /* 0x000fc60008400000 */
[----:B------:R-:W4:Y:S04]  /*dc50*/  LDL.LU R226, [R1+0x28] ;  /* 0x0000280001e27983 */ /* 0x000f280000300800 */
[----:B------:R-:W-:Y:S01]  /*dc60*/  @!P5 STG.E.U8 desc[UR18][R24.64+0xc1], R13 ;  /* 0x0000c10d1800d986 */ /* 0x000fe2000c101112 */
[----:B------:R-:W-:-:S03]  /*dc70*/  ISETP.LT.OR P5, PT, R35, 0xc2, !P1 ;  /* 0x000000c22300780c */ /* 0x000fc60004fa1670 */
[----:B------:R0:W-:Y:S01]  /*dc80*/  @!P4 STG.E.U8 desc[UR18][R24.64+0xc0], R9 ;  /* 0x0000c0091800c986 */ /* 0x0001e2000c101112 */
[----:B------:R-:W-:-:S03]  /*dc90*/  ISETP.LT.OR P4, PT, R35, 0xc9, !P2 ;  /* 0x000000c92300780c */ /* 0x000fc60005781670 */
[----:B------:R1:W-:Y:S01]  /*dca0*/  @!P6 STG.E.U8 desc[UR18][R26.64+0xc0], R7 ;  /* 0x0000c0071a00e986 */ /* 0x0003e2000c101112 */
[----:B------:R-:W-:-:S03]  /*dcb0*/  ISETP.LT.OR P6, PT, R35, 0xca, !P2 ;  /* 0x000000ca2300780c */ /* 0x000fc600057c1670 */
[----:B------:R-:W4:Y:S04]  /*dcc0*/  LDL.LU R220, [R1+0x2c] ;  /* 0x00002c0001dc7983 */ /* 0x000f280000300800 */
[----:B------:R3:W-:Y:S01]  /*dcd0*/  @!P5 STG.E.U8 desc[UR18][R26.64+0xc1], R5 ;  /* 0x0000c1051a00d986 */ /* 0x0007e2000c101112 */
[----:B0-----:R-:W-:-:S03]  /*dce0*/  F2FP.SATFINITE.E5M2.F32.PACK_AB_MERGE_C R9, RZ, R3, RZ ;  /* 0x00000003ff09723e */ /* 0x001fc600048060ff */
[----:B------:R-:W-:Y:S01]  /*dcf0*/  @!P4 STG.E.U8 desc[UR18][R24.64+0xc8], R11 ;  /* 0x0000c80b1800c986 */ /* 0x000fe2000c101112 */
[----:B------:R-:W-:Y:S02]  /*dd00*/  ISETP.LT.OR P4, PT, R35, 0xc9, !P1 ;  /* 0x000000c92300780c */ /* 0x000fe40004f81670 */
[----:B-1----:R-:W-:Y:S02]  /*dd10*/  F2FP.SATFINITE.E5M2.F32.PACK_AB_MERGE_C R7, RZ, R0, RZ ;  /* 0x00000000ff07723e */ /* 0x002fe400048060ff */
[----:B------:R-:W-:Y:S01]  /*dd20*/  F2FP.SATFINITE.E5M2.F32.PACK_AB_MERGE_C R13, RZ, R2, RZ ;  /* 0x00000002ff0d723e */ /* 0x000fe200048060ff */
[----:B------:R0:W-:Y:S08]  /*dd30*/  @!P6 STG.E.U8 desc[UR18][R24.64+0xc9], R9 ;  /* 0x0000c9091800e986 */ /* 0x0001f0000c101112 */
[----:B------:R1:W-:Y:S01]  /*dd40*/  @!P4 STG.E.U8 desc[UR18][R26.64+0xc8], R7 ;  /* 0x0000c8071a00c986 */ /* 0x0003e2000c101112 */
[----:B------:R-:W-:Y:S01]  /*dd50*/  FMUL R0, R223, UR20 ;  /* 0x00000014df007c20 */ /* 0x000fe20008400000 */
[----:B------:R-:W-:-:S02]  /*dd60*/  FMUL R3, R222, UR20 ;  /* 0x00000014de037c20 */ /* 0x000fc40008400000 */
[----:B------:R-:W4:Y:S03]  /*dd70*/  LDL.LU R222, [R1+0x30] ;  /* 0x0000300001de7983 */ /* 0x000f260000300800 */
[----:B---3--:R-:W-:Y:S01]  /*dd80*/  F2FP.SATFINITE.E5M2.F32.PACK_AB_MERGE_C R5, RZ, R3, RZ ;  /* 0x00000003ff05723e */ /* 0x008fe200048060ff */
[----:B------:R-:W3:Y:S01]  /*dd90*/  LDL.LU R223, [R1+0x34] ;  /* 0x0000340001df7983 */ /* 0x000ee20000300800 */
[----:B------:R-:W-:Y:S01]  /*dda0*/  FMUL R2, R221, UR20 ;  /* 0x00000014dd027c20 */ /* 0x000fe20008400000 */
[----:B0-----:R-:W-:-:S04]  /*ddb0*/  F2FP.SATFINITE.E5M2.F32.PACK_AB_MERGE_C R9, RZ, R0, RZ ;  /* 0x00000000ff09723e */ /* 0x001fc800048060ff */
[----:B------:R-:W-:Y:S01]  /*ddc0*/  F2FP.SATFINITE.E5M2.F32.PACK_AB_MERGE_C R11, RZ, R2, RZ ;  /* 0x00000002ff0b723e */ /* 0x000fe200048060ff */
[----:B--2---:R-:W-:Y:S02]  /*ddd0*/  FMUL R3, R225, UR20 ;  /* 0x00000014e1037c20 */ /* 0x004fe40008400000 */
[----:B------:R-:W2:Y:S01]  /*dde0*/  LDL.LU R225, [R1+0x38] ;  /* 0x0000380001e17983 */ /* 0x000ea20000300800 */
[----:B----4-:R-:W-:Y:S02]  /*ddf0*/  FMUL R0, R224, UR20 ;  /* 0x00000014e0007c20 */ /* 0x010fe40008400000 */
[----:B-1----:R-:W-:Y:S01]  /*de00*/  F2FP.SATFINITE.E5M2.F32.PACK_AB_MERGE_C R7, RZ, R3, RZ ;  /* 0x00000003ff07723e */ /* 0x002fe200048060ff */
[----:B------:R-:W4:Y:S01]  /*de10*/  LDL.LU R224, [R1+0x3c] ;  /* 0x00003c0001e07983 */ /* 0x000f220000300800 */
[----:B------:R-:W-:-:S03]  /*de20*/  FMUL R2, R227, UR20 ;  /* 0x00000014e3027c20 */ /* 0x000fc60008400000 */
[----:B------:R-:W4:Y:S01]  /*de30*/  LDL.LU R227, [R1+0x40] ;  /* 0x0000400001e37983 */ /* 0x000f220000300800 */
[----:B------:R-:W-:-:S03]  /*de40*/  FMUL R3, R226, UR20 ;  /* 0x00000014e2037c20 */ /* 0x000fc60008400000 */
[----:B------:R-:W4:Y:S01]  /*de50*/  LDL.LU R226, [R1+0x44] ;  /* 0x0000440001e27983 */ /* 0x000f220000300800 */
[C---:B------:R-:W-:Y:S02]  /*de60*/  ISETP.LT.OR P5, PT, R35.reuse, 0xca, !P1 ;  /* 0x000000ca2300780c */ /* 0x040fe40004fa1670 */
[C---:B------:R-:W-:Y:S01]  /*de70*/  ISETP.LT.OR P6, PT, R35.reuse, 0xd1, !P2 ;  /* 0x000000d12300780c */ /* 0x040fe200057c1670 */
[----:B------:R-:W4:Y:S01]  /*de80*/  LDL.LU R219, [R1+0x48] ;  /* 0x0000480001db7983 */ /* 0x000f220000300800 */
[----:B------:R-:W-:-:S03]  /*de90*/  ISETP.LT.OR P4, PT, R35, 0xd1, !P1 ;  /* 0x000000d12300780c */ /* 0x000fc60004f81670 */
[----:B------:R-:W4:Y:S04]  /*dea0*/  LDL.LU R218, [R1+0x4c] ;  /* 0x00004c0001da7983 */ /* 0x000f280000300800 */
[----:B------:R-:W4:Y:S04]  /*deb0*/  LDL.LU R221, [R1+0x50] ;  /* 0x0000500001dd7983 */ /* 0x000f280000300800 */
[----:B------:R0:W-:Y:S01]  /*dec0*/  @!P5 STG.E.U8 desc[UR18][R26.64+0xc9], R13 ;  /* 0x0000c90d1a00d986 */ /* 0x0001e2000c101112 */
[----:B------:R-:W-:-:S03]  /*ded0*/  ISETP.LT.OR P5, PT, R35, 0xd2, !P2 ;  /* 0x000000d22300780c */ /* 0x000fc600057a1670 */
[----:B------:R1:W-:Y:S01]  /*dee0*/  @!P6 STG.E.U8 desc[UR18][R24.64+0xd0], R5 ;  /* 0x0000d0051800e986 */ /* 0x0003e2000c101112 */
[----:B------:R-:W-:Y:S02]  /*def0*/  ISETP.LT.OR P6, PT, R35, 0xd2, !P1 ;  /* 0x000000d22300780c */ /* 0x000fe40004fc1670 */
[----:B0-----:R-:W-:-:S07]  /*df00*/  F2FP.SATFINITE.E5M2.F32.PACK_AB_MERGE_C R13, RZ, R2, RZ ;  /* 0x00000002ff0d723e */ /* 0x001fce00048060ff */
[----:B------:R0:W-:Y:S01]  /*df10*/  @!P5 STG.E.U8 desc[UR18][R24.64+0xd1], R9 ;  /* 0x0000d1091800d986 */ /* 0x0001e2000c101112 */
[C---:B------:R-:W-:Y:S02]  /*df20*/  ISETP.LT.OR P5, PT, R35.reuse, 0xda, !P2 ;  /* 0x000000da2300780c */ /* 0x040fe400057a1670 */
[----:B-1----:R-:W-:Y:S01]  /*df30*/  F2FP.SATFINITE.E5M2.F32.PACK_AB_MERGE_C R5, RZ, R0, RZ ;  /* 0x00000000ff05723e */ /* 0x002fe200048060ff */
[----:B------:R-:W-:Y:S01]  /*df40*/  @!P4 STG.E.U8 desc[UR18][R26.64+0xd0], R11 ;  /* 0x0000d00b1a00c986 */ /* 0x000fe2000c101112 */
[C---:B------:R-:W-:Y:S01]  /*df50*/  ISETP.LT.OR P4, PT, R35.reuse, 0xd9, !P2 ;  /* 0x000000d92300780c */ /* 0x040fe20005781670 */
[----:B------:R-:W-:Y:S02]  /*df60*/  FMUL R0, R220, UR20 ;  /* 0x00000014dc007c20 */ /* 0x000fe40008400000 */
[----:B------:R1:W-:Y:S01]  /*df70*/  @!P6 STG.E.U8 desc[UR18][R26.64+0xd1], R7 ;  /* 0x0000d1071a00e986 */ /* 0x0003e2000c101112 */
[----:B------:R-:W-:-:S03]  /*df80*/  ISETP.LT.OR P6, PT, R35, 0xd9, !P1 ;  /* 0x000000d92300780c */ /* 0x000fc60004fc1670 */
[----:B------:R-:W4:Y:S01]  /*df90*/  LDL.LU R220, [R1+0x54] ;  /* 0x0000540001dc7983 */ /* 0x000f220000300800 */
[----:B0-----:R-:W-:-:S03]  /*dfa0*/  F2FP.SATFINITE.E5M2.F32.PACK_AB_MERGE_C R9, RZ, R3, RZ ;  /* 0x00000003ff09723e */ /* 0x001fc600048060ff */
[----:B------:R-:W-:Y:S01]  /*dfb0*/  @!P5 STG.E.U8 desc[UR18][R24.64+0xd9], R13 ;  /* 0x0000d90d1800d986 */ /* 0x000fe2000c101112 */
[----:B-1----:R-:W-:-:S03]  /*dfc0*/  F2FP.SATFINITE.E5M2.F32.PACK_AB_MERGE_C R7, RZ, R0, RZ ;  /* 0x00000000ff07723e */ /* 0x002fc600048060ff */
[----:B------:R0:W-:Y:S04]  /*dfd0*/  @!P4 STG.E.U8 desc[UR18][R24.64+0xd8], R5 ;  /* 0x0000d8051800c986 */ /* 0x0001e8000c101112 */
[----:B------:R1:W-:Y:S01]  /*dfe0*/  @!P6 STG.E.U8 desc[UR18][R26.64+0xd8], R9 ;  /* 0x0000d8091a00e986 */ /* 0x0003e2000c101112 */
[----:B------:R-:W-:-:S03]  /*dff0*/  FMUL R2, R222, UR20 ;  /* 0x00000014de027c20 */ /* 0x000fc60008400000 */
[----:B------:R-:W4:Y:S01]  /*e000*/  LDL.LU R222, [R1+0x58] ;  /* 0x0000580001de7983 */ /* 0x000f220000300800 */
[----:B---3--:R-:W-:Y:S01]  /*e010*/  FMUL R3, R223, UR20 ;  /* 0x00000014df037c20 */ /* 0x008fe20008400000 */
[----:B------:R-:W-:Y:S02]  /*e020*/  F2FP.SATFINITE.E5M2.F32.PACK_AB_MERGE_C R11, RZ, R2, RZ ;  /* 0x00000002ff0b723e */ /* 0x000fe400048060ff */
[----:B------:R-:W3:Y:S02]  /*e030*/  LDL.LU R223, [R1+0x5c] ;  /* 0x00005c0001df7983 */ /* 0x000ee40000300800 */
[----:B0-----:R-:W-:Y:S01]  /*e040*/  F2FP.SATFINITE.E5M2.F32.PACK_AB_MERGE_C R5, RZ, R3, RZ ;  /* 0x00000003ff05723e */ /* 0x001fe200048060ff */
[----:B--2---:R-:W-:Y:S02]  /*e050*/  FMUL R0, R225, UR20 ;  /* 0x00000014e1007c20 */ /* 0x004fe40008400000 */
[----:B------:R-:W2:Y:S01]  /*e060*/  LDL.LU R225, [R1+0x60] ;  /* 0x0000600001e17983 */ /* 0x000ea20000300800 */
[----:B----4-:R-:W-:-:S02]  /*e070*/  FMUL R2, R224, UR20 ;  /* 0x00000014e0027c20 */ /* 0x010fc40008400000 */
[----:B-1----:R-:W-:Y:S01]  /*e080*/  F2FP.SATFINITE.E5M2.F32.PACK_AB_MERGE_C R9, RZ, R0, RZ ;  /* 0x00000000ff09723e */ /* 0x002fe200048060ff */
[----:B------:R-:W4:Y:S01]  /*e090*/  LDL.LU R224, [R1+0x64] ;  /* 0x0000640001e07983 */ /* 0x000f220000300800 */
[----:B------:R-:W-:-:S03]  /*e0a0*/  FMUL R3, R227, UR20 ;  /* 0x00000014e3037c20 */ /* 0x000fc60008400000 */
[----:B------:R-:W4:Y:S01]  /*e0b0*/  LDL.LU R227, [R1+0x68] ;  /* 0x0000680001e37983 */ /* 0x000f220000300800 */
[----:B------:R-:W-:-:S03]  /*e0c0*/  FMUL R0, R226, UR20 ;  /* 0x00000014e2007c20 */ /* 0x000fc60008400000 */
[----:B------:R-:W4:Y:S01]  /*e0d0*/  LDL.LU R226, [R1+0x6c] ;  /* 0x00006c0001e27983 */ /* 0x000f220000300800 */
[C---:B------:R-:W-:Y:S02]  /*e0e0*/  ISETP.LT.OR P5, PT, R35.reuse, 0xda, !P1 ;  /* 0x000000da2300780c */ /* 0x040fe40004fa1670 */
[C---:B------:R-:W-:Y:S02]  /*e0f0*/  ISETP.LT.OR P4, PT, R35.reuse, 0xe1, !P2 ;  /* 0x000000e12300780c */ /* 0x040fe40005781670 */
[----:B------:R-:W-:-:S09]  /*e100*/  ISETP.LT.OR P6, PT, R35, 0xe2, !P2 ;  /* 0x000000e22300780c */ /* 0x000fd200057c1670 */
[----:B------:R0:W-:Y:S01]  /*e110*/  @!P5 STG.E.U8 desc[UR18][R26.64+0xd9], R7 ;  /* 0x0000d9071a00d986 */ /* 0x0001e2000c101112 */
[----:B------:R-:W-:-:S03]  /*e120*/  ISETP.LT.OR P5, PT, R35, 0xe2, !P1 ;  /* 0x000000e22300780c */ /* 0x000fc60004fa1670 */
[----:B------:R-:W-:Y:S01]  /*e130*/  @!P4 STG.E.U8 desc[UR18][R24.64+0xe0], R11 ;  /* 0x0000e00b1800c986 */ /* 0x000fe2000c101112 */
[----:B------:R-:W-:-:S03]  /*e140*/  ISETP.LT.OR P4, PT, R35, 0xe1, !P1 ;  /* 0x000000e12300780c */ /* 0x000fc60004f81670 */
[----:B------:R1:W-:Y:S01]  /*e150*/  @!P6 STG.E.U8 desc[UR18][R24.64+0xe1], R5 ;  /* 0x0000e1051800e986 */ /* 0x0003e2000c101112 */
[----:B------:R-:W-:Y:S02]  /*e160*/  ISETP.LT.OR P6, PT, R35, 0xe9, !P2 ;  /* 0x000000e92300780c */ /* 0x000fe400057c1670 */
[----:B------:R-:W-:Y:S02]  /*e170*/  F2FP.SATFINITE.E5M2.F32.PACK_AB_MERGE_C R13, RZ, R2, RZ ;  /* 0x00000002ff0d723e */ /* 0x000fe400048060ff */
[----:B0-----:R-:W-:-:S03]  /*e180*/  F2FP.SATFINITE.E5M2.F32.PACK_AB_MERGE_C R7, RZ, R3, RZ ;  /* 0x00000003ff07723e */ /* 0x001fc600048060ff */
[----:B------:R-:W-:Y:S01]  /*e190*/  @!P5 STG.E.U8 desc[UR18][R26.64+0xe1], R13 ;  /* 0x0000e10d1a00d986 */ /* 0x000fe2000c101112 */
[----:B------:R-:W-:-:S03]  /*e1a0*/  ISETP.LT.OR P5, PT, R35, 0xea, !P2 ;  /* 0x000000ea2300780c */ /* 0x000fc600057a1670 */
[----:B------:R0:W-:Y:S01]  /*e1b0*/  @!P4 STG.E.U8 desc[UR18][R26.64+0xe0], R9 ;  /* 0x0000e0091a00c986 */ /* 0x0001e2000c101112 */
[----:B------:R-:W-:-:S03]  /*e1c0*/  ISETP.LT.OR P4, PT, R35, 0xe9, !P1 ;  /* 0x000000e92300780c */ /* 0x000fc60004f81670 */
[----:B------:R0:W-:Y:S01]  /*e1d0*/  @!P6 STG.E.U8 desc[UR18][R24.64+0xe8], R7 ;  /* 0x0000e8071800e986 */ /* 0x0001e2000c101112 */
[----:B------:R-:W-:Y:S01]  /*e1e0*/  ISETP.LT.OR P6, PT, R35, 0xea, !P1 ;  /* 0x000000ea2300780c */ /* 0x000fe20004fc1670 */
[----:B------:R-:W-:Y:S01]  /*e1f0*/  FMUL R2, R219, UR20 ;  /* 0x00000014db027c20 */ /* 0x000fe20008400000 */
[----:B------:R-:W-:Y:S01]  /*e200*/  FMUL R3, R218, UR20 ;  /* 0x00000014da037c20 */ /* 0x000fe20008400000 */
[----:B-1----:R-:W-:-:S03]  /*e210*/  F2FP.SATFINITE.E5M2.F32.PACK_AB_MERGE_C R5, RZ, R0, RZ ;  /* 0x00000000ff05723e */ /* 0x002fc600048060ff */
[----:B------:R-:W-:Y:S02]  /*e220*/  F2FP.SATFINITE.E5M2.F32.PACK_AB_MERGE_C R11, RZ, R2, RZ ;  /* 0x00000002ff0b723e */ /* 0x000fe400048060ff */
[----:B0-----:R-:W-:Y:S01]  /*e230*/  F2FP.SATFINITE.E5M2.F32.PACK_AB_MERGE_C R9, RZ, R3, RZ ;  /* 0x00000003ff09723e */ /* 0x001fe200048060ff */
[----:B------:R-:W-:Y:S01]  /*e240*/  @!P5 STG.E.U8 desc[UR18][R24.64+0xe9], R5 ;  /* 0x0000e9051800d986 */ /* 0x000fe2000c101112 */
[----:B------:R-:W-:-:S03]  /*e250*/  ISETP.LT.OR P5, PT, R35, 0xf2, !P2 ;  /* 0x000000f22300780c */ /* 0x000fc600057a1670 */
[----:B------:R-:W-:Y:S01]  /*e260*/  @!P4 STG.E.U8 desc[UR18][R26.64+0xe8], R11 ;  /* 0x0000e80b1a00c986 */ /* 0x000fe2000c101112 */
[----:B------:R-:W-:-:S03]  /*e270*/  ISETP.LT.OR P4, PT, R35, 0xf1, !P2 ;  /* 0x000000f12300780c */ /* 0x000fc60005781670 */
[----:B------:R-:W-:Y:S01]  /*e280*/  @!P6 STG.E.U8 desc[UR18][R26.64+0xe9], R9 ;  /* 0x0000e9091a00e986 */ /* 0x000fe2000c101112 */
[----:B------:R-:W-:Y:S01]  /*e290*/  ISETP.LT.OR P6, PT, R35, 0xf1, !P1 ;  /* 0x000000f12300780c */ /* 0x000fe20004fc1670 */
[----:B------:R-:W-:Y:S01]  /*e2a0*/  FMUL R0, R221, UR20 ;  /* 0x00000014dd007c20 */ /* 0x000fe20008400000 */
[----:B------:R-:W-:-:S04]  /*e2b0*/  FMUL R2, R220, UR20 ;  /* 0x00000014dc027c20 */ /* 0x000fc80008400000 */
[----:B------:R-:W-:Y:S02]  /*e2c0*/  F2FP.SATFINITE.E5M2.F32.PACK_AB_MERGE_C R7, RZ, R0, RZ ;  /* 0x00000000ff07723e */ /* 0x000fe400048060ff */
[----:B------:R-:W-:-:S03]  /*e2d0*/  F2FP.SATFINITE.E5M2.F32.PACK_AB_MERGE_C R13, RZ, R2, RZ ;  /* 0x00000002ff0d723e */ /* 0x000fc600048060ff */
[----:B------:R0:W-:Y:S01]  /*e2e0*/  @!P4 STG.E.U8 desc[UR18][R24.64+0xf0], R7 ;  /* 0x0000f0071800c986 */ /* 0x0001e2000c101112 */
[----:B------:R-:W-:-:S03]  /*e2f0*/  ISETP.LT.OR P4, PT, R35, 0xf2, !P1 ;  /* 0x000000f22300780c */ /* 0x000fc60004f81670 */
[----:B------:R1:W-:Y:S01]  /*e300*/  @!P5 STG.E.U8 desc[UR18][R24.64+0xf1], R13 ;  /* 0x0000f10d1800d986 */ /* 0x0003e2000c101112 */
[C---:B------:R-:W-:Y:S02]  /*e310*/  ISETP.LT.OR P5, PT, R35.reuse, 0xf9, !P2 ;  /* 0x000000f92300780c */ /* 0x040fe400057a1670 */
[----:B------:R-:W-:Y:S01]  /*e320*/  ISETP.LT.OR P2, PT, R35, 0xfa, !P2 ;  /* 0x000000fa2300780c */ /* 0x000fe20005741670 */
[----:B------:R-:W-:-:S05]  /*e330*/  FMUL R3, R222, UR20 ;  /* 0x00000014de037c20 */ /* 0x000fca0008400000 */
[----:B------:R-:W-:Y:S01]  /*e340*/  F2FP.SATFINITE.E5M2.F32.PACK_AB_MERGE_C R15, RZ, R3, RZ ;  /* 0x00000003ff0f723e */ /* 0x000fe200048060ff */
[----:B---3--:R-:W-:-:S04]  /*e350*/  FMUL R0, R223, UR20 ;  /* 0x00000014df007c20 */ /* 0x008fc80008400000 */
[----:B------:R1:W-:Y:S01]  /*e360*/  @!P6 STG.E.U8 desc[UR18][R26.64+0xf0], R15 ;  /* 0x0000f00f1a00e986 */ /* 0x0003e2000c101112 */
[C---:B------:R-:W-:Y:S02]  /*e370*/  ISETP.LT.OR P6, PT, R35.reuse, 0xf9, !P1 ;  /* 0x000000f92300780c */ /* 0x040fe40004fc1670 */
[----:B------:R-:W-:Y:S02]  /*e380*/  ISETP.LT.OR P1, PT, R35, 0xfa, !P1 ;  /* 0x000000fa2300780c */ /* 0x000fe40004f21670 */
[----:B0-----:R-:W-:Y:S01]  /*e390*/  F2FP.SATFINITE.E5M2.F32.PACK_AB_MERGE_C R7, RZ, R0, RZ ;  /* 0x00000000ff07723e */ /* 0x001fe200048060ff */
[----:B--2---:R-:W-:Y:S01]  /*e3a0*/  FMUL R2, R225, UR20 ;  /* 0x00000014e1027c20 */ /* 0x004fe20008400000 */
[----:B----4-:R-:W-:-:S04]  /*e3b0*/  FMUL R3, R224, UR20 ;  /* 0x00000014e0037c20 */ /* 0x010fc80008400000 */
[----:B------:R-:W-:Y:S01]  /*e3c0*/  F2FP.SATFINITE.E5M2.F32.PACK_AB_MERGE_C R9, RZ, R2, RZ ;  /* 0x00000002ff09723e */ /* 0x000fe200048060ff */
[----:B------:R-:W-:Y:S01]  /*e3d0*/  FMUL R4, R227, UR20 ;  /* 0x00000014e3047c20 */ /* 0x000fe20008400000 */
[----:B------:R-:W-:Y:S01]  /*e3e0*/  FMUL R5, R226, UR20 ;  /* 0x00000014e2057c20 */ /* 0x000fe20008400000 */
[----:B------:R-:W-:-:S03]  /*e3f0*/  F2FP.SATFINITE.E5M2.F32.PACK_AB_MERGE_C R3, RZ, R3, RZ ;  /* 0x00000003ff03723e */ /* 0x000fc600048060ff */
[----:B------:R-:W-:Y:S02]  /*e400*/  F2FP.SATFINITE.E5M2.F32.PACK_AB_MERGE_C R11, RZ, R4, RZ ;  /* 0x00000004ff0b723e */ /* 0x000fe400048060ff */
[----:B------:R-:W-:Y:S01]  /*e410*/  F2FP.SATFINITE.E5M2.F32.PACK_AB_MERGE_C R5, RZ, R5, RZ ;  /* 0x00000005ff05723e */ /* 0x000fe200048060ff */
[----:B------:R1:W-:Y:S04]  /*e420*/  @!P4 STG.E.U8 desc[UR18][R26.64+0xf1], R7 ;  /* 0x0000f1071a00c986 */ /* 0x0003e8000c101112 */
[----:B------:R1:W-:Y:S04]  /*e430*/  @!P5 STG.E.U8 desc[UR18][R24.64+0xf8], R9 ;  /* 0x0000f8091800d986 */ /* 0x0003e8000c101112 */
[----:B------:R1:W-:Y:S04]  /*e440*/  @!P2 STG.E.U8 desc[UR18][R24.64+0xf9], R3 ;  /* 0x0000f9031800a986 */ /* 0x0003e8000c101112 */
[----:B------:R1:W-:Y:S04]  /*e450*/  @!P6 STG.E.U8 desc[UR18][R26.64+0xf8], R11 ;  /* 0x0000f80b1a00e986 */ /* 0x0003e8000c101112 */
[----:B------:R1:W-:Y:S02]  /*e460*/  @!P1 STG.E.U8 desc[UR18][R26.64+0xf9], R5 ;  /* 0x0000f9051a009986 */ /* 0x0003e4000c101112 */
.L_x_293:
[----:B------:R-:W-:Y:S05]  /*e470*/  BSYNC B0 ;  /* 0x0000000000007941 */ /* 0x000fea0003800000 */
.L_x_35:
[----:B01---5:R-:W2:Y:S04]  /*e480*/  LDL.LU R3, [R1+0x74] ;  /* 0x0000740001037983 */ /* 0x023ea80000300800 */
[----:B------:R-:W2:Y:S01]  /*e490*/  LDL.LU R2, [R1+0x78] ;  /* 0x0000780001027983 */ /* 0x000ea20000300800 */
[----:B------:R-:W-:Y:S01]  /*e4a0*/  ULDC UR6, c[0x0][0xc] ;  /* 0x0000030000067ab9 */ /* 0x000fe20000000800 */
[----:B------:R-:W-:Y:S01]  /*e4b0*/  ULDC UR7, c[0x0][0x10] ;  /* 0x0000040000077ab9 */ /* 0x000fe20000000800 */
[----:B------:R-:W2:Y:S01]  /*e4c0*/  LDC R5, c[0x0][0x14] ;  /* 0x00000500ff057b82 */ /* 0x000ea20000000800 */
[----:B------:R-:W-:Y:S01]  /*e4d0*/  UIMAD.WIDE.U32 UR6, UR6, UR7, URZ ;  /* 0x00000007060672a5 */ /* 0x000fe2000f8e003f */
[----:B------:R-:W-:Y:S01]  /*e4e0*/  PRMT R0, RZ, 0x7610, R0 ;  /* 0x00007610ff007816 */ /* 0x000fe20000000000 */
[----:B------:R-:W-:-:S04]  /*e4f0*/  UMOV UR22, 0xffffffff ;  /* 0xffffffff00167882 */ /* 0x000fc80000000000 */
[----:B--2---:R-:W-:-:S04]  /*e500*/  IMAD.WIDE.U32 R2, R5, UR6, R2 ;  /* 0x0000000605027c25 */ /* 0x004fc8000f8e0002 */
[----:B------:R-:W-:Y:S01]  /*e510*/  IMAD R5, R5, UR7, RZ ;  /* 0x0000000705057c24 */ /* 0x000fe2000f8e02ff */
[----:B------:R-:W-:Y:S01]  /*e520*/  ULDC.64 UR6, c[0x0][0x650] ;  /* 0x0001940000067ab9 */ /* 0x000fe20000000a00 */
[----:B------:R-:W-:Y:S01]  /*e530*/  IMAD.MOV.U32 R19, RZ, RZ, R2 ;  /* 0x000000ffff137224 */ /* 0x000fe200078e0002 */
[----:B------:R-:W-:Y:S01]  /*e540*/  ISETP.GE.U32.AND P1, PT, R2, UR6, PT ;  /* 0x0000000602007c0c */ /* 0x000fe2000bf26070 */
[----:B------:R-:W-:Y:S02]  /*e550*/  IMAD.IADD R22, R3, 0x1, R5 ;  /* 0x0000000103167824 */ /* 0x000fe400078e0205 */
[----:B------:R-:W-:-:S03]  /*e560*/  IMAD.MOV.U32 R2, RZ, RZ, -0x1 ;  /* 0xffffffffff027424 */ /* 0x000fc600078e00ff */
[----:B------:R0:W-:Y:S01]  /*e570*/  STL [R1+0x74], R22 ;  /* 0x0000741601007387 */ /* 0x0001e20000100800 */
[----:B------:R-:W-:-:S03]  /*e580*/  ISETP.GE.U32.AND.EX P1, PT, R22, UR7, PT, P1 ;  /* 0x0000000716007c0c */ /* 0x000fc6000bf26110 */
[----:B------:R0:W-:Y:S04]  /*e590*/  STL [R1+0x78], R19 ;  /* 0x0000781301007387 */ /* 0x0001e80000100800 */
[----:B------:R0:W-:Y:S06]  /*e5a0*/  STL [R1+0x7c], R2 ;  /* 0x00007c0201007387 */ /* 0x0001ec0000100800 */
[----:B------:R-:W-:Y:S05]  /*e5b0*/  @P1 BRA `(.L_x_294) ;  /* 0x00000004006c1947 */ /* 0x000fea0003800000 */
[----:B------:R-:W1:Y:S01]  /*e5c0*/  S2R R14, SR_CTAID.X ;  /* 0x00000000000e7919 */ /* 0x000e620000002500 */
[----:B------:R-:W2:Y:S01]  /*e5d0*/  LDC.64 R8, c[0x0][0x628] ;  /* 0x00018a00ff087b82 */ /* 0x000ea20000000a00 */
[----:B------:R-:W-:Y:S01]  /*e5e0*/  ULDC UR6, c[0x0][0x150] ;  /* 0x0000540000067ab9 */ /* 0x000fe20000000800 */
[----:B------:R-:W-:Y:S01]  /*e5f0*/  IMAD.MOV.U32 R6, RZ, RZ, R19 ;  /* 0x000000ffff067224 */ /* 0x000fe200078e0013 */
[----:B------:R-:W0:Y:S01]  /*e600*/  S2R R16, SR_CTAID.Y ;  /* 0x0000000000107919 */ /* 0x000e220000002600 */
[----:B------:R-:W-:-:S04]  /*e610*/  IMAD.MOV.U32 R7, RZ, RZ, R22 ;  /* 0x000000ffff077224 */ /* 0x000fc800078e0016 */
[----:B------:R-:W0:Y:S08]  /*e620*/  LDC R17, c[0x0][0x144] ;  /* 0x00005100ff117b82 */ /* 0x000e300000000800 */
[----:B------:R-:W0:Y:S08]  /*e630*/  LDC R10, c[0x0][0x630] ;  /* 0x00018c00ff0a7b82 */ /* 0x000e300000000800 */
[----:B------:R-:W0:Y:S01]  /*e640*/  LDC.64 R12, c[0x0][0x620] ;  /* 0x00018800ff0c7b82 */ /* 0x000e220000000a00 */
[----:B--2---:R-:W-:-:S04]  /*e650*/  ISETP.NE.U32.AND P1, PT, R8, RZ, PT ;  /* 0x000000ff0800720c */ /* 0x004fc80003f25070 */
[----:B------:R-:W-:Y:S02]  /*e660*/  ISETP.NE.AND.EX P1, PT, R9, RZ, PT, P1 ;  /* 0x000000ff0900720c */ /* 0x000fe40003f25310 */
[----:B-1----:R-:W-:-:S05]  /*e670*/  I2FP.F32.U32 R0, R14 ;  /* 0x0000000e00007245 */ /* 0x002fca0000201000 */
[----:B------:R-:W-:-:S04]  /*e680*/  FMUL R0, R0, UR6 ;  /* 0x0000000600007c20 */ /* 0x000fc80008400000 */
[----:B------:R1:W2:Y:S02]  /*e690*/  F2I.U32.TRUNC.NTZ R15, R0 ;  /* 0x00000000000f7305 */ /* 0x0002a4000020f000 */
[----:B------:R-:W-:Y:S05]  /*e6a0*/  @!P1 BRA `(.L_x_295) ;  /* 0x0000000000289947 */ /* 0x000fea0003800000 */
[----:B-1----:R-:W1:Y:S02]  /*e6b0*/  LDC R0, c[0x0][0x634] ;  /* 0x00018d00ff007b82 */ /* 0x002e640000000800 */
[----:B-1----:R-:W-:-:S05]  /*e6c0*/  IADD3 R7, P1, R19, R0, RZ ;  /* 0x0000000013077210 */ /* 0x002fca0007f3e0ff */
[----:B------:R-:W-:-:S04]  /*e6d0*/  IMAD.X R11, RZ, RZ, R22, P1 ;  /* 0x000000ffff0b7224 */ /* 0x000fc800008e0616 */
[----:B0-----:R-:W-:-:S04]  /*e6e0*/  IMAD.WIDE.U32 R2, R11, R8, RZ ;  /* 0x000000080b027225 */ /* 0x001fc800078e00ff */
[----:B------:R-:W-:-:S04]  /*e6f0*/  IMAD.WIDE.U32 R4, P1, R7, R9, R2 ;  /* 0x0000000907047225 */ /* 0x000fc80007820002 */
[----:B------:R-:W-:-:S04]  /*e700*/  IMAD.WIDE.U32 R2, R7, R8, RZ ;  /* 0x0000000807027225 */ /* 0x000fc800078e00ff */
[----:B------:R-:W-:Y:S01]  /*e710*/  IMAD.X R7, RZ, RZ, RZ, P1 ;  /* 0x000000ffff077224 */ /* 0x000fe200008e06ff */
[----:B------:R-:W-:Y:S01]  /*e720*/  IADD3 RZ, P1, R3, R4, RZ ;  /* 0x0000000403ff7210 */ /* 0x000fe20007f3e0ff */
[----:B------:R-:W-:-:S04]  /*e730*/  IMAD.MOV.U32 R6, RZ, RZ, R5 ;  /* 0x000000ffff067224 */ /* 0x000fc800078e0005 */
[----:B------:R-:W-:-:S08]  /*e740*/  IMAD.WIDE.U32.X R6, R11, R9, R6, P1 ;  /* 0x000000090b067225 */ /* 0x000fd000008e0406 */
.L_x_295:
[-CC-:B0---4-:R-:W-:Y:S01]  /*e750*/  SHF.R.U64 R24, R6, R10.reuse, R7.reuse ;  /* 0x0000000a06187219 */ /* 0x191fe20000001207 */
[----:B------:R-:W0:Y:S01]  /*e760*/  LDC.64 R20, c[0x0][0x640] ;  /* 0x00019000ff147b82 */ /* 0x000e220000000a00 */
[----:B-1----:R-:W-:Y:S01]  /*e770*/  SHF.R.U32.HI R0, RZ, R10, R7 ;  /* 0x0000000aff007219 */ /* 0x002fe20000011607 */
[----:B------:R-:W-:Y:S01]  /*e780*/  IMAD.MOV.U32 R2, RZ, RZ, R19 ;  /* 0x000000ffff027224 */ /* 0x000fe200078e0013 */
[----:B------:R-:W-:Y:S01]  /*e790*/  IADD3 R5, P1, RZ, -R24, RZ ;  /* 0x80000018ff057210 */ /* 0x000fe20007f3e0ff */
[----:B--2---:R-:W-:Y:S01]  /*e7a0*/  IMAD.MOV R15, RZ, RZ, -R15 ;  /* 0x000000ffff0f7224 */ /* 0x004fe200078e0a0f */
[----:B------:R-:W-:Y:S01]  /*e7b0*/  ULDC UR6, c[0x0][0x154] ;  /* 0x0000550000067ab9 */ /* 0x000fe20000000800 */
[----:B------:R-:W-:Y:S02]  /*e7c0*/  IMAD.MOV.U32 R7, RZ, RZ, 0x1 ;  /* 0x00000001ff077424 */ /* 0x000fe400078e00ff */
[----:B------:R-:W1:Y:S01]  /*e7d0*/  LDC R4, c[0x0][0x618] ;  /* 0x00018600ff047b82 */ /* 0x000e620000000800 */
[----:B------:R-:W-:-:S02]  /*e7e0*/  IMAD.X R3, RZ, RZ, ~R0, P1 ;  /* 0x000000ffff037224 */ /* 0x000fc400008e0e00 */
[----:B------:R-:W-:Y:S02]  /*e7f0*/  IMAD R15, R17, R15, R14 ;  /* 0x0000000f110f7224 */ /* 0x000fe400078e020e */
[-C--:B------:R-:W-:Y:S02]  /*e800*/  IMAD R0, R3, R12.reuse, RZ ;  /* 0x0000000c03007224 */ /* 0x080fe400078e02ff */
[----:B------:R-:W-:Y:S01]  /*e810*/  IMAD.MOV.U32 R3, RZ, RZ, R22 ;  /* 0x000000ffff037224 */ /* 0x000fe200078e0016 */
[----:B------:R-:W2:Y:S01]  /*e820*/  LDC R6, c[0x0][0x608] ;  /* 0x00018200ff067b82 */ /* 0x000ea20000000800 */
[----:B------:R-:W-:-:S04]  /*e830*/  IMAD.WIDE.U32 R2, R5, R12, R2 ;  /* 0x0000000c05027225 */ /* 0x000fc800078e0002 */
[----:B------:R-:W-:-:S03]  /*e840*/  IMAD R5, R5, R13, R0 ;  /* 0x0000000d05057224 */ /* 0x000fc600078e0200 */
[----:B------:R-:W4:Y:S01]  /*e850*/  LDC R18, c[0x0][0x658] ;  /* 0x00019600ff127b82 */ /* 0x000f220000000800 */
[----:B------:R-:W-:Y:S01]  /*e860*/  I2FP.F32.U32 R0, R16 ;  /* 0x0000001000007245 */ /* 0x000fe20000201000 */
[----:B------:R-:W-:Y:S01]  /*e870*/  IMAD.IADD R3, R3, 0x1, R5 ;  /* 0x0000000103037824 */ /* 0x000fe200078e0205 */
[----:B0-----:R-:W-:Y:S01]  /*e880*/  ISETP.NE.U32.AND P1, PT, R20, RZ, PT ;  /* 0x000000ff1400720c */ /* 0x001fe20003f25070 */
[----:B------:R-:W-:Y:S02]  /*e890*/  IMAD.MOV.U32 R5, RZ, RZ, -0x1 ;  /* 0xffffffffff057424 */ /* 0x000fe400078e00ff */
[----:B------:R-:W-:Y:S02]  /*e8a0*/  FMUL R0, R0, UR6 ;  /* 0x0000000600007c20 */ /* 0x000fe40008400000 */
[----:B------:R-:W0:Y:S01]  /*e8b0*/  LDC R13, c[0x0][0x148] ;  /* 0x00005200ff0d7b82 */ /* 0x000e220000000800 */
[----:B-1----:R-:W-:Y:S01]  /*e8c0*/  SHF.R.U64 R10, R2, R4, R3 ;  /* 0x00000004020a7219 */ /* 0x002fe20000001203 */
[----:B------:R1:W0:Y:S01]  /*e8d0*/  F2I.U32.TRUNC.NTZ R12, R0 ;  /* 0x00000000000c7305 */ /* 0x000222000020f000 */
[----:B------:R-:W-:-:S02]  /*e8e0*/  ISETP.NE.AND.EX P1, PT, R21, RZ, PT, P1 ;  /* 0x000000ff1500720c */ /* 0x000fc40003f25310 */
[----:B------:R-:W-:-:S03]  /*e8f0*/  SHF.R.U32.HI R3, RZ, R4, R3 ;  /* 0x00000004ff037219 */ /* 0x000fc60000011603 */
[----:B------:R-:W0:Y:S01]  /*e900*/  LDC R14, c[0x0][0x600] ;  /* 0x00018000ff0e7b82 */ /* 0x000e220000000800 */
[-CC-:B--2---:R-:W-:Y:S02]  /*e910*/  SHF.R.U64 R8, R10, R6.reuse, R3.reuse ;  /* 0x000000060a087219 */ /* 0x184fe40000001203 */
[----:B------:R-:W-:-:S05]  /*e920*/  SHF.R.U32.HI R3, RZ, R6, R3 ;  /* 0x00000006ff037219 */ /* 0x000fca0000011603 */
[----:B------:R-:W2:Y:S01]  /*e930*/  LDC R19, c[0x0][0x648] ;  /* 0x00019200ff137b82 */ /* 0x000ea20000000800 */
[-CC-:B----4-:R-:W-:Y:S02]  /*e940*/  SHF.R.U64 R11, R8, R18.reuse, R3.reuse ;  /* 0x00000012080b7219 */ /* 0x190fe40000001203 */
[-C--:B------:R-:W-:Y:S02]  /*e950*/  SHF.L.U32 R5, R5, R18.reuse, RZ ;  /* 0x0000001205057219 */ /* 0x080fe400000006ff */
[-C--:B------:R-:W-:Y:S01]  /*e960*/  SHF.R.U32.HI R3, RZ, R18.reuse, R3 ;  /* 0x00000012ff037219 */ /* 0x080fe20000011603 */
[----:B------:R-:W-:Y:S01]  /*e970*/  IMAD.MOV.U32 R2, RZ, RZ, R11 ;  /* 0x000000ffff027224 */ /* 0x000fe200078e000b */
[----:B------:R-:W-:Y:S01]  /*e980*/  SHF.L.U32 R34, R7, R18, RZ ;  /* 0x0000001207227219 */ /* 0x000fe200000006ff */
[----:B------:R-:W4:Y:S01]  /*e990*/  LDC R22, c[0x0][0x638] ;  /* 0x00018e00ff167b82 */ /* 0x000f220000000800 */
[----:B------:R-:W-:-:S07]  /*e9a0*/  LOP3.LUT R17, RZ, R5, RZ, 0x33, !PT ;  /* 0x00000005ff117212 */ /* 0x000fce00078e33ff */
[----:B------:R-:W0:Y:S01]  /*e9b0*/  LDC R23, c[0x0][0x610] ;  /* 0x00018400ff177b82 */ /* 0x000e220000000800 */
[----:B-1----:R-:W-:Y:S05]  /*e9c0*/  @!P1 BRA `(.L_x_296) ;  /* 0x0000000000289947 */ /* 0x002fea0003800000 */
[----:B------:R-:W1:Y:S02]  /*e9d0*/  LDC R0, c[0x0][0x64c] ;  /* 0x00019300ff007b82 */ /* 0x000e640000000800 */
[----:B-1----:R-:W-:-:S05]  /*e9e0*/  IADD3 R7, P1, R11, R0, RZ ;  /* 0x000000000b077210 */ /* 0x002fca0007f3e0ff */
        /* <DEDUP_REMOVED lines=8> */
.L_x_296:
[----:B--2---:R-:W-:Y:S01]  /*ea70*/  SHF.R.U64 R0, R2, R19, R3 ;  /* 0x0000001302007219 */ /* 0x004fe20000001203 */
[----:B0-----:R-:W-:Y:S01]  /*ea80*/  VIADD R3, R14, 0xffffffff ;  /* 0xffffffff0e037836 */ /* 0x001fe20000000000 */
[----:B------:R-:W-:Y:S01]  /*ea90*/  LOP3.LUT R5, R8, R17, RZ, 0xc0, !PT ;  /* 0x0000001108057212 */ /* 0x000fe200078ec0ff */
[----:B------:R-:W-:Y:S01]  /*eaa0*/  IMAD.MOV R12, RZ, RZ, -R12 ;  /* 0x000000ffff0c7224 */ /* 0x000fe200078e0a0c */
[----:B------:R-:W-:Y:S01]  /*eab0*/  R2UR UR22, R24 ;  /* 0x00000000181672ca */ /* 0x000fe200000e0000 */
[----:B------:R-:W-:Y:S01]  /*eac0*/  IMAD.MOV R2, RZ, RZ, -R0 ;  /* 0x000000ffff027224 */ /* 0x000fe200078e0a00 */
[----:B------:R-:W-:Y:S01]  /*ead0*/  LOP3.LUT R3, R10, R3, RZ, 0xc0, !PT ;  /* 0x000000030a037212 */ /* 0x000fe200078ec0ff */
[----:B------:R-:W-:Y:S02]  /*eae0*/  IMAD R34, R34, R0, R5 ;  /* 0x0000000022227224 */ /* 0x000fe400078e0205 */
[----:B------:R-:W-:Y:S02]  /*eaf0*/  @P3 IMAD R15, R13, R12, R16 ;  /* 0x0000000c0d0f3224 */ /* 0x000fe400078e0210 */
[----:B----4-:R-:W-:-:S02]  /*eb00*/  IMAD R0, R2, R22, R11 ;  /* 0x0000001602007224 */ /* 0x010fc400078e020b */
[----:B------:R-:W-:Y:S02]  /*eb10*/  IMAD R34, R34, R23, R15 ;  /* 0x0000001722227224 */ /* 0x000fe400078e020f */
[----:B------:R-:W-:Y:S02]  /*eb20*/  IMAD R3, R0, R14, R3 ;  /* 0x0000000e00037224 */ /* 0x000fe400078e0203 */
[----:B------:R-:W-:-:S03]  /*eb30*/  IMAD.MOV.U32 R0, RZ, RZ, 0x1 ;  /* 0x00000001ff007424 */ /* 0x000fc600078e00ff */
[----:B------:R-:W-:Y:S02]  /*eb40*/  SEL R2, R3, R34, !P3 ;  /* 0x0000002203027207 */ /* 0x000fe40005800000 */
[----:B------:R-:W-:-:S03]  /*eb50*/  SEL R34, R34, R3, !P3 ;  /* 0x0000000322227207 */ /* 0x000fc60005800000 */
[----:B------:R1:W-:Y:S04]  /*eb60*/  STL [R1+0x7c], R2 ;  /* 0x00007c0201007387 */ /* 0x0003e80000100800 */
.L_x_294:
[----:B------:R-:W-:Y:S01]  /*eb70*/  UIADD3 UR5, UR12, UR5, URZ ;  /* 0x000000050c057290 */ /* 0x000fe2000fffe03f */
[----:B------:R2:W-:Y:S01]  /*eb80*/  STL [R1+0x80], R34 ;  /* 0x0000802201007387 */ /* 0x0005e20000100800 */
[----:B------:R-:W-:Y:S02]  /*eb90*/  LOP3.LUT P1, RZ, R0, 0xff, RZ, 0xc0, !PT ;  /* 0x000000ff00ff7812 */ /* 0x000fe4000782c0ff */
[----:B------:R-:W-:Y:S02]  /*eba0*/  USHF.R.U32.HI UR6, URZ, 0x2, UR5 ;  /* 0x000000023f067899 */ /* 0x000fe40008011605 */
[----:B------:R-:W-:Y:S02]  /*ebb0*/  UISETP.GT.U32.AND UP0, UPT, UR5, 0x3, UPT ;  /* 0x000000030500788c */ /* 0x000fe4000bf04070 */
[----:B------:R-:W-:Y:S02]  /*ebc0*/  ULOP3.LUT UR6, UR6, 0x1, URZ, 0xc0, !UPT ;  /* 0x0000000106067892 */ /* 0x000fe4000f8ec03f */
[----:B------:R-:W-:-:S02]  /*ebd0*/  UISETP.LT.U32.AND UP0, UPT, UR12, 0x4, UP0 ;  /* 0x000000040c00788c */ /* 0x000fc40008701070 */
[----:B------:R-:W-:Y:S02]  /*ebe0*/  UISETP.NE.U32.AND UP1, UPT, UR6, 0x1, UPT ;  /* 0x000000010600788c */ /* 0x000fe4000bf25070 */
[----:B------:R-:W-:Y:S02]  /*ebf0*/  USEL UR7, URZ, 0x1, !UP0 ;  /* 0x000000013f077887 */ /* 0x000fe4000c000000 */
[----:B------:R-:W-:Y:S02]  /*ec00*/  UISETP.GT.U32.AND UP1, UPT, UR12, 0x3, !UP1 ;  /* 0x000000030c00788c */ /* 0x000fe4000cf24070 */
[----:B------:R-:W-:Y:S02]  /*ec10*/  ULOP3.LUT UR5, UR5, 0x3, URZ, 0xc0, !UPT ;  /* 0x0000000305057892 */ /* 0x000fe4000f8ec03f */
[----:B------:R-:W-:-:S04]  /*ec20*/  USEL UR6, URZ, 0x1, !UP1 ;  /* 0x000000013f067887 */ /* 0x000fc8000c800000 */
[----:B------:R-:W-:Y:S01]  /*ec30*/  ULOP3.LUT UR4, UR6, UR4, UR7, 0x96, !UPT ;  /* 0x0000000406047292 */ /* 0x000fe2000f8e9607 */
[----:B--2---:R-:W-:Y:S11]  /*ec40*/  @P1 BRA `(.L_x_297) ;  /* 0xffffff2400841947 */ /* 0x004ff6000383ffff */
[----:B------:R-:W-:Y:S05]  /*ec50*/  EXIT ;  /* 0x000000000000794d */ /* 0x000fea0003800000 */
.L_x_7:
[----:B------:R-:W2:Y:S01]  /*ec60*/  LDL R22, [R1+0x78] ;  /* 0x0000780001167983 */ /* 0x000ea20000100800 */
[----:B0-----:R-:W-:-:S03]  /*ec70*/  ULDC.64 UR4, c[0x0][0x650] ;  /* 0x0001940000047ab9 */ /* 0x001fc60000000a00 */
[----:B-1----:R-:W3:Y:S01]  /*ec80*/  LDL R23, [R1+0x74] ;  /* 0x0000740001177983 */ /* 0x002ee20000100800 */
[----:B------:R-:W-:Y:S01]  /*ec90*/  PRMT R4, RZ, 0x7610, R4 ;  /* 0x00007610ff047816 */ /* 0x000fe20000000004 */
[----:B------:R-:W-:Y:S02]  /*eca0*/  IMAD.MOV.U32 R5, RZ, RZ, -0x1 ;  /* 0xffffffffff057424 */ /* 0x000fe400078e00ff */
[----:B------:R-:W-:Y:S02]  /*ecb0*/  IMAD.MOV.U32 R7, RZ, RZ, -0x1 ;  /* 0xffffffffff077424 */ /* 0x000fe400078e00ff */
[----:B------:R-:W-:Y:S01]  /*ecc0*/  IMAD.MOV.U32 R6, RZ, RZ, -0x1 ;  /* 0xffffffffff067424 */ /* 0x000fe200078e00ff */
[----:B--2---:R-:W-:-:S04]  /*ecd0*/  ISETP.GE.U32.AND P0, PT, R22, UR4, PT ;  /* 0x0000000416007c0c */ /* 0x004fc8000bf06070 */
[----:B---3--:R-:W-:-:S13]  /*ece0*/  ISETP.GE.U32.AND.EX P0, PT, R23, UR5, PT, P0 ;  /* 0x0000000517007c0c */ /* 0x008fda000bf06100 */
[----:B------:R-:W-:Y:S05]  /*ecf0*/  @P0 BRA `(.L_x_298) ;  /* 0x00000004002c0947 */ /* 0x000fea0003800000 */
[----:B------:R-:W0:Y:S01]  /*ed00*/  LDC.64 R14, c[0x0][0x628] ;  /* 0x00018a00ff0e7b82 */ /* 0x000e220000000a00 */
[----:B------:R-:W-:Y:S02]  /*ed10*/  IMAD.MOV.U32 R8, RZ, RZ, R22 ;  /* 0x000000ffff087224 */ /* 0x000fe400078e0016 */
[----:B------:R-:W-:-:S05]  /*ed20*/  IMAD.MOV.U32 R9, RZ, RZ, R23 ;  /* 0x000000ffff097224 */ /* 0x000fca00078e0017 */
[----:B------:R-:W1:Y:S08]  /*ed30*/  LDC R10, c[0x0][0x630] ;  /* 0x00018c00ff0a7b82 */ /* 0x000e700000000800 */
[----:B------:R-:W2:Y:S01]  /*ed40*/  LDC.64 R16, c[0x0][0x620] ;  /* 0x00018800ff107b82 */ /* 0x000ea20000000a00 */
[----:B0-----:R-:W-:-:S04]  /*ed50*/  ISETP.NE.U32.AND P0, PT, R14, RZ, PT ;  /* 0x000000ff0e00720c */ /* 0x001fc80003f05070 */
[----:B------:R-:W-:-:S13]  /*ed60*/  ISETP.NE.AND.EX P0, PT, R15, RZ, PT, P0 ;  /* 0x000000ff0f00720c */ /* 0x000fda0003f05300 */
[----:B-12---:R-:W-:Y:S05]  /*ed70*/  @!P0 BRA `(.L_x_299) ;  /* 0x0000000000288947 */ /* 0x006fea0003800000 */
        /* <DEDUP_REMOVED lines=10> */
.L_x_299:
[----:B------:R-:W0:Y:S01]  /*ee20*/  LDC.64 R20, c[0x0][0x640] ;  /* 0x00019000ff147b82 */ /* 0x000e220000000a00 */
[-CC-:B------:R-:W-:Y:S02]  /*ee30*/  SHF.R.U64 R14, R8, R10.reuse, R9.reuse ;  /* 0x0000000a080e7219 */ /* 0x180fe40000001209 */
[----:B------:R-:W-:Y:S02]  /*ee40*/  SHF.R.U32.HI R4, RZ, R10, R9 ;  /* 0x0000000aff047219 */ /* 0x000fe40000011609 */
[----:B------:R-:W-:-:S03]  /*ee50*/  IADD3 R7, P0, RZ, -R14, RZ ;  /* 0x8000000eff077210 */ /* 0x000fc60007f1e0ff */
[----:B------:R-:W1:Y:S02]  /*ee60*/  LDC R8, c[0x0][0x618] ;  /* 0x00018600ff087b82 */ /* 0x000e640000000800 */
[----:B------:R-:W-:Y:S02]  /*ee70*/  IMAD.X R5, RZ, RZ, ~R4, P0 ;  /* 0x000000ffff057224 */ /* 0x000fe400000e0e04 */
[----:B------:R-:W-:Y:S02]  /*ee80*/  IMAD.MOV.U32 R4, RZ, RZ, R22 ;  /* 0x000000ffff047224 */ /* 0x000fe400078e0016 */
[-C--:B------:R-:W-:Y:S02]  /*ee90*/  IMAD R6, R5, R16.reuse, RZ ;  /* 0x0000001005067224 */ /* 0x080fe400078e02ff */
[----:B------:R-:W2:Y:S01]  /*eea0*/  LDC R18, c[0x0][0x608] ;  /* 0x00018200ff127b82 */ /* 0x000ea20000000800 */
[----:B------:R-:W-:Y:S02]  /*eeb0*/  IMAD.MOV.U32 R5, RZ, RZ, R23 ;  /* 0x000000ffff057224 */ /* 0x000fe400078e0017 */
[----:B------:R-:W-:-:S05]  /*eec0*/  IMAD.WIDE.U32 R4, R7, R16, R4 ;  /* 0x0000001007047225 */ /* 0x000fca00078e0004 */
[----:B------:R-:W3:Y:S01]  /*eed0*/  LDC R19, c[0x0][0x658] ;  /* 0x00019600ff137b82 */ /* 0x000ee20000000800 */
[----:B------:R-:W-:Y:S01]  /*eee0*/  IMAD R7, R7, R17, R6 ;  /* 0x0000001107077224 */ /* 0x000fe200078e0206 */
[----:B0-----:R-:W-:Y:S01]  /*eef0*/  ISETP.NE.U32.AND P0, PT, R20, RZ, PT ;  /* 0x000000ff1400720c */ /* 0x001fe20003f05070 */
[----:B------:R-:W-:Y:S02]  /*ef00*/  IMAD.MOV.U32 R6, RZ, RZ, -0x1 ;  /* 0xffffffffff067424 */ /* 0x000fe400078e00ff */
[----:B------:R-:W-:Y:S01]  /*ef10*/  IMAD.IADD R5, R5, 0x1, R7 ;  /* 0x0000000105057824 */ /* 0x000fe200078e0207 */
[----:B------:R-:W-:Y:S02]  /*ef20*/  ISETP.NE.AND.EX P0, PT, R21, RZ, PT, P0 ;  /* 0x000000ff1500720c */ /* 0x000fe40003f05300 */
[----:B------:R-:W0:Y:S02]  /*ef30*/  LDC R17, c[0x0][0x600] ;  /* 0x00018000ff117b82 */ /* 0x000e240000000800 */
[----:B-1----:R-:W-:-:S02]  /*ef40*/  SHF.R.U64 R10, R4, R8, R5 ;  /* 0x00000008040a7219 */ /* 0x002fc40000001205 */
[----:B------:R-:W-:-:S04]  /*ef50*/  SHF.R.U32.HI R5, RZ, R8, R5 ;  /* 0x00000008ff057219 */ /* 0x000fc80000011605 */
[----:B------:R-:W1:Y:S01]  /*ef60*/  LDC R22, c[0x0][0x648] ;  /* 0x00019200ff167b82 */ /* 0x000e620000000800 */
[-CC-:B--2---:R-:W-:Y:S02]  /*ef70*/  SHF.R.U64 R15, R10, R18.reuse, R5.reuse ;  /* 0x000000120a0f7219 */ /* 0x184fe40000001205 */
[----:B------:R-:W-:Y:S01]  /*ef80*/  SHF.R.U32.HI R4, RZ, R18, R5 ;  /* 0x00000012ff047219 */ /* 0x000fe20000011605 */
[----:B------:R-:W-:-:S04]  /*ef90*/  IMAD.MOV.U32 R18, RZ, RZ, 0x1 ;  /* 0x00000001ff127424 */ /* 0x000fc800078e00ff */
[----:B------:R-:W2:Y:S01]  /*efa0*/  LDC R23, c[0x0][0x638] ;  /* 0x00018e00ff177b82 */ /* 0x000ea20000000800 */
[-CC-:B---3--:R-:W-:Y:S02]  /*efb0*/  SHF.R.U64 R16, R15, R19.reuse, R4.reuse ;  /* 0x000000130f107219 */ /* 0x188fe40000001204 */
[-C--:B------:R-:W-:Y:S02]  /*efc0*/  SHF.L.U32 R6, R6, R19.reuse, RZ ;  /* 0x0000001306067219 */ /* 0x080fe400000006ff */
[----:B------:R-:W-:Y:S01]  /*efd0*/  SHF.R.U32.HI R5, RZ, R19, R4 ;  /* 0x00000013ff057219 */ /* 0x000fe20000011604 */
[----:B------:R-:W-:Y:S01]  /*efe0*/  IMAD.MOV.U32 R4, RZ, RZ, R16 ;  /* 0x000000ffff047224 */ /* 0x000fe200078e0010 */
[----:B------:R-:W-:Y:S01]  /*eff0*/  LOP3.LUT R24, RZ, R6, RZ, 0x33, !PT ;  /* 0x00000006ff187212 */ /* 0x000fe200078e33ff */
[----:B------:R-:W3:Y:S01]  /*f000*/  LDC R25, c[0x0][0x610] ;  /* 0x00018400ff197b82 */ /* 0x000ee20000000800 */
[----:B------:R-:W-:Y:S05]  /*f010*/  @!P0 BRA `(.L_x_300) ;  /* 0x0000000000288947 */ /* 0x000fea0003800000 */
        /* <DEDUP_REMOVED lines=10> */
.L_x_300:
[----:B-1----:R-:W-:Y:S01]  /*f0c0*/  SHF.R.U64 R4, R4, R22, R5 ;  /* 0x0000001604047219 */ /* 0x002fe20000001205 */
[----:B0-----:R-:W-:Y:S01]  /*f0d0*/  VIADD R7, R17, 0xffffffff ;  /* 0xffffffff11077836 */ /* 0x001fe20000000000 */
[----:B------:R-:W-:Y:S01]  /*f0e0*/  SHF.L.U32 R18, R18, R19, RZ ;  /* 0x0000001312127219 */ /* 0x000fe200000006ff */
[----:B------:R-:W-:Y:S01]  /*f0f0*/  @P3 IMAD R0, R11, R12, R2 ;  /* 0x0000000c0b003224 */ /* 0x000fe200078e0202 */
[----:B------:R-:W-:Y:S01]  /*f100*/  LOP3.LUT R3, R15, R24, RZ, 0xc0, !PT ;  /* 0x000000180f037212 */ /* 0x000fe200078ec0ff */
[----:B------:R-:W-:Y:S01]  /*f110*/  IMAD.MOV R5, RZ, RZ, -R4 ;  /* 0x000000ffff057224 */ /* 0x000fe200078e0a04 */
[----:B------:R-:W-:Y:S01]  /*f120*/  LOP3.LUT R7, R10, R7, RZ, 0xc0, !PT ;  /* 0x000000070a077212 */ /* 0x000fe200078ec0ff */
[----:B------:R-:W-:Y:S02]  /*f130*/  IMAD.MOV.U32 R6, RZ, RZ, R14 ;  /* 0x000000ffff067224 */ /* 0x000fe400078e000e */
[----:B------:R-:W-:Y:S02]  /*f140*/  IMAD R3, R18, R4, R3 ;  /* 0x0000000412037224 */ /* 0x000fe400078e0203 */
[----:B--2---:R-:W-:-:S02]  /*f150*/  IMAD R2, R5, R23, R16 ;  /* 0x0000001705027224 */ /* 0x004fc400078e0210 */
[----:B---3--:R-:W-:Y:S02]  /*f160*/  IMAD R0, R3, R25, R0 ;  /* 0x0000001903007224 */ /* 0x008fe400078e0200 */
[----:B------:R-:W-:Y:S02]  /*f170*/  IMAD R5, R2, R17, R7 ;  /* 0x0000001102057224 */ /* 0x000fe400078e0207 */
[----:B------:R-:W-:-:S03]  /*f180*/  IMAD.MOV.U32 R4, RZ, RZ, 0x1 ;  /* 0x00000001ff047424 */ /* 0x000fc600078e00ff */
[----:B------:R-:W-:Y:S02]  /*f190*/  SEL R7, R5, R0, !P3 ;  /* 0x0000000005077207 */ /* 0x000fe40005800000 */
[----:B------:R-:W-:-:S07]  /*f1a0*/  SEL R5, R0, R5, !P3 ;  /* 0x0000000500057207 */ /* 0x000fce0005800000 */
.L_x_298:
[----:B------:R-:W-:-:S08]  /*f1b0*/  NOP ;  /* 0x0000000000007918 */ /* 0x000fd00000000000 */
[----:B------:R-:W0:-:S00]  /*f1c0*/  USETMAXREG.DEALLOC.CTAPOOL 0x28 ;  /* 0x00000028000079c8 */ /* 0x000e0000080e0500 */
[----:B------:R-:W-:-:S13]  /*f1d0*/  ISETP.NE.AND P0, PT, RZ, UR8, PT ;  /* 0x00000008ff007c0c */ /* 0x000fda000bf05270 */
[----:B------:R-:W-:Y:S05]  /*f1e0*/  @P0 EXIT ;  /* 0x000000000000094d */ /* 0x000fea0003800000 */
[----:B0-----:R-:W-:Y:S01]  /*f1f0*/  LOP3.LUT P0, RZ, R4, 0xff, RZ, 0xc0, !PT ;  /* 0x000000ff04ff7812 */ /* 0x001fe2000780c0ff */
[----:B------:R-:W-:Y:S02]  /*f200*/  IMAD.MOV.U32 R11, RZ, RZ, 0x1 ;  /* 0x00000001ff0b7424 */ /* 0x000fe400078e00ff */
[----:B------:R-:W-:-:S10]  /*f210*/  IMAD.MOV.U32 R10, RZ, RZ, RZ ;  /* 0x000000ffff0a7224 */ /* 0x000fd400078e00ff */
[----:B------:R-:W-:Y:S05]  /*f220*/  @!P0 BRA `(.L_x_301) ;  /* 0x0000000c00608947 */ /* 0x000fea0003800000 */
[----:B------:R-:W0:Y:S01]  /*f230*/  S2UR UR12, SR_CgaCtaId ;  /* 0x00000000000c79c3 */ /* 0x000e220000008800 */
[----:B------:R-:W-:Y:S01]  /*f240*/  ULDC UR4, c[0x0][0x28c] ;  /* 0x0000a30000047ab9 */ /* 0x000fe20000000800 */
[----:B------:R-:W-:Y:S01]  /*f250*/  ULDC UR6, c[0x0][0x658] ;  /* 0x0001960000067ab9 */ /* 0x000fe20000000800 */
[----:B------:R-:W-:Y:S01]  /*f260*/  UIADD3 UR10, UR4, 0x7f, URZ ;  /* 0x0000007f040a7890 */ /* 0x000fe2000fffe03f */
[----:B------:R-:W-:Y:S01]  /*f270*/  BSSY B0, `(.L_x_301) ;  /* 0x00000d3000007945 */ /* 0x000fe20003800000 */
[----:B------:R-:W-:Y:S01]  /*f280*/  UMOV UR7, 0xffffffff ;  /* 0xffffffff00077882 */ /* 0x000fe20000000000 */
[----:B------:R-:W-:Y:S01]  /*f290*/  ULDC UR5, c[0x0][0x600] ;  /* 0x0001800000057ab9 */ /* 0x000fe20000000800 */
[----:B------:R-:W-:Y:S01]  /*f2a0*/  UMOV UR9, 0x1 ;  /* 0x0000000100097882 */ /* 0x000fe20000000000 */
[----:B------:R-:W-:Y:S01]  /*f2b0*/  USHF.L.U32 UR7, UR7, UR6, URZ ;  /* 0x0000000607077299 */ /* 0x000fe2000800063f */
[----:B------:R-:W-:Y:S01]  /*f2c0*/  IMAD.MOV.U32 R9, RZ, RZ, 0x1 ;  /* 0x00000001ff097424 */ /* 0x000fe200078e00ff */
[----:B------:R-:W-:Y:S01]  /*f2d0*/  UIADD3 UR4, UR5, -0x1, URZ ;  /* 0xffffffff05047890 */ /* 0x000fe2000fffe03f */
[----:B------:R-:W-:Y:S01]  /*f2e0*/  IMAD.MOV.U32 R11, RZ, RZ, 0x1 ;  /* 0x00000001ff0b7424 */ /* 0x000fe200078e00ff */
[----:B------:R-:W-:Y:S01]  /*f2f0*/  USHF.R.S32.HI UR11, URZ, 0x1f, UR10 ;  /* 0x0000001f3f0b7899 */ /* 0x000fe2000801140a */
[----:B------:R-:W-:Y:S01]  /*f300*/  IMAD.MOV.U32 R10, RZ, RZ, RZ ;  /* 0x000000ffff0a7224 */ /* 0x000fe200078e00ff */
[----:B------:R-:W-:Y:S01]  /*f310*/  ULDC UR8, c[0x0][0xc] ;  /* 0x0000030000087ab9 */ /* 0x000fe20000000800 */
[----:B------:R-:W-:-:S02]  /*f320*/  USHF.L.U32 UR5, UR9, UR6, URZ ;  /* 0x0000000609057299 */ /* 0x000fc4000800063f */
[----:B------:R-:W-:Y:S01]  /*f330*/  ULEA.HI UR11, UR11, UR10, URZ, 0x7 ;  /* 0x0000000a0b0b7291 */ /* 0x000fe2000f8f383f */
[----:B------:R-:W-:Y:S01]  /*f340*/  ULDC UR9, c[0x0][0x10] ;  /* 0x0000040000097ab9 */ /* 0x000fe20000000800 */
[----:B------:R-:W-:Y:S02]  /*f350*/  ULOP3.LUT UR6, URZ, UR7, URZ, 0x33, !UPT ;  /* 0x000000073f067292 */ /* 0x000fe4000f8e333f */
[----:B------:R-:W-:Y:S01]  /*f360*/  UIMAD.WIDE.U32 UR8, UR8, UR9, URZ ;  /* 0x00000009080872a5 */ /* 0x000fe2000f8e003f */
[----:B------:R-:W-:Y:S01]  /*f370*/  ULDC UR7, c[0x0][0x14] ;  /* 0x0000050000077ab9 */ /* 0x000fe20000000800 */
[----:B------:R-:W-:Y:S01]  /*f380*/  USHF.R.S32.HI UR20, URZ, 0x7, UR11 ;  /* 0x000000073f147899 */ /* 0x000fe2000801140b */
[----:B0-----:R-:W-:Y:S01]  /*f390*/  IMAD.U32 R8, RZ, RZ, UR12 ;  /* 0x0000000cff087e24 */ /* 0x001fe2000f8e00ff */
[----:B------:R-:W-:Y:S02]  /*f3a0*/  UIMAD.WIDE.U32 UR24, UR8, UR7, URZ ;  /* 0x00000007081872a5 */ /* 0x000fe4000f8e003f */
[----:B------:R-:W-:-:S02]  /*f3b0*/  UIMAD UR18, UR9, UR7, URZ ;  /* 0x00000007091272a4 */ /* 0x000fc4000f8e023f */
[----:B------:R-:W-:Y:S02]  /*f3c0*/  ULOP3.LUT UR23, UR13, 0x2, URZ, 0xfc, !UPT ;  /* 0x000000020d177892 */ /* 0x000fe4000f8efc3f */
[----:B------:R-:W-:Y:S02]  /*f3d0*/  UIADD3 UR18, UR25, UR18, URZ ;  /* 0x0000001219127290 */ /* 0x000fe4000fffe03f */
[----:B------:R-:W-:Y:S01]  /*f3e0*/  UIADD3 UR28, UR20, 0x1, URZ ;  /* 0x00000001141c7890 */ /* 0x000fe2000fffe03f */
[----:B------:R-:W-:-:S11]  /*f3f0*/  ULDC.64 UR26, c[0x0][0x198] ;  /* 0x00006600001a7ab9 */ /* 0x000fd60000000a00 */
.L_x_312:
[----:B------:R-:W-:-:S03]  /*f400*/  UMOV UR7, 0xffffffff ;  /* 0xffffffff00077882 */ /* 0x000fc60000000000 */
[----:B------:R-:W-:Y:S05]  /*f410*/  BRA.DIV UR7, `(.L_x_302) ;  /* 0x0000000e07e07947 */ /* 0x000fea000b800000 */
[----:B------:R-:W-:-:S13]  /*f420*/  ELECT P0, URZ, PT ;  /* 0x00000000003f782f */ /* 0x000fda0003800000 */
.L_x_323:
[----:B------:R-:W0:Y:S01]  /*f430*/  LDC R0, c[0x0][0x28c] ;  /* 0x0000a300ff007b82 */ /* 0x000e220000000800 */
[----:B------:R-:W-:Y:S01]  /*f440*/  BSSY B1, `(.L_x_303) ;  /* 0x000003c000017945 */ /* 0x000fe20003800000 */
[----:B0-----:R-:W-:-:S13]  /*f450*/  ISETP.LT.OR P0, PT, R0, 0x1, !P0 ;  /* 0x000000010000780c */ /* 0x001fda0004701670 */
[----:B------:R-:W-:Y:S05]  /*f460*/  @P0 BRA `(.L_x_304) ;  /* 0x0000000000e40947 */ /* 0x000fea0003800000 */
[----:B------:R-:W-:Y:S02]  /*f470*/  IMAD R5, R5, 0x4, R8 ;  /* 0x0000000405057824 */ /* 0x000fe400078e0208 */
[----:B------:R-:W-:Y:S02]  /*f480*/  IMAD.SHL.U32 R7, R7, 0x100, RZ ;  /* 0x0000010007077824 */ /* 0x000fe400078e00ff */
[----:B------:R-:W-:Y:S02]  /*f490*/  IMAD.MOV.U32 R13, RZ, RZ, RZ ;  /* 0x000000ffff0d7224 */ /* 0x000fe400078e00ff */
[----:B------:R-:W-:Y:S02]  /*f4a0*/  IMAD.U32 R15, RZ, RZ, UR28 ;  /* 0x0000001cff0f7e24 */ /* 0x000fe4000f8e00ff */
[----:B------:R-:W-:Y:S02]  /*f4b0*/  IMAD.MOV.U32 R0, RZ, RZ, R11 ;  /* 0x000000ffff007224 */ /* 0x000fe400078e000b */
[----:B------:R-:W-:-:S02]  /*f4c0*/  IMAD.MOV.U32 R3, RZ, RZ, R10 ;  /* 0x000000ffff037224 */ /* 0x000fc400078e000a */
[----:B------:R-:W-:-:S07]  /*f4d0*/  IMAD.SHL.U32 R12, R5, 0x20, RZ ;  /* 0x00000020050c7824 */ /* 0x000fce00078e00ff */
.L_x_307:
[----:B------:R-:W0:Y:S01]  /*f4e0*/  S2UR UR7, SR_CgaCtaId ;  /* 0x00000000000779c3 */ /* 0x000e220000008800 */
[----:B------:R-:W1:Y:S01]  /*f4f0*/  S2R R4, SR_TID.X ;  /* 0x0000000000047919 */ /* 0x000e620000002100 */
[----:B------:R-:W-:Y:S02]  /*f500*/  MOV R5, 0x400 ;  /* 0x0000040000057802 */ /* 0x000fe40000000f00 */
[----:B------:R-:W-:Y:S01]  /*f510*/  SHF.L.U32 R2, R0, 0x1f, RZ ;  /* 0x0000001f00027819 */ /* 0x000fe200000006ff */
[----:B0-----:R-:W-:-:S05]  /*f520*/  IMAD.U32 R8, RZ, RZ, UR7 ;  /* 0x00000007ff087e24 */ /* 0x001fca000f8e00ff */
[----:B------:R-:W-:Y:S02]  /*f530*/  LEA R14, R8, R5, 0x18 ;  /* 0x00000005080e7211 */ /* 0x000fe400078ec0ff */
[----:B-1----:R-:W-:-:S03]  /*f540*/  LOP3.LUT P1, RZ, R4, 0x7f, RZ, 0xc0, !PT ;  /* 0x0000007f04ff7812 */ /* 0x002fc6000782c0ff */
[----:B------:R-:W-:-:S04]  /*f550*/  IMAD R5, R3, 0x8, R14 ;  /* 0x0000000803057824 */ /* 0x000fc800078e020e */
[----:B------:R-:W0:Y:S06]  /*f560*/  SYNCS.PHASECHK.TRANS64.TRYWAIT P0, [R5+URZ+0x20], R2 ;  /* 0x00002002050075a7 */ /* 0x000e2c000800017f */
[----:B------:R-:W1:Y:S01]  /*f570*/  @!P1 LDC R4, c[0x0][0x500] ;  /* 0x00014000ff049b82 */ /* 0x000e620000000800 */
[----:B0-----:R-:W-:Y:S05]  /*f580*/  @!P0 BRA `(.L_x_305) ;  /* 0x0000000c00a48947 */ /* 0x001fea0003800000 */
.L_x_324:
[----:B------:R-:W-:Y:S01]  /*f590*/  UPRMT UR7, UR23, 0x9910, URZ ;  /* 0x0000991017077896 */ /* 0x000fe2000800003f */
[----:B-1----:R1:W-:Y:S03]  /*f5a0*/  @!P1 SYNCS.ARRIVE.TRANS64 RZ, [R5+URZ], R4 ;  /* 0x0000000405ff99a7 */ /* 0x0023e6000800003f */
[----:B------:R-:W-:-:S06]  /*f5b0*/  UISETP.NE.AND UP0, UPT, UR7, 0x2, UPT ;  /* 0x000000020700788c */ /* 0x000fcc000bf05270 */
[----:B------:R-:W-:-:S13]  /*f5c0*/  PLOP3.LUT P0, PT, PT, PT, UP0, 0x80, 0x0 ;  /* 0x000000000000781c */ /* 0x000fda0003f0f008 */
[----:B-1----:R-:W-:Y:S05]  /*f5d0*/  @P0 BRA `(.L_x_306) ;  /* 0x0000000000040947 */ /* 0x002fea0003800000 */
[----:B------:R-:W-:Y:S01]  /*f5e0*/  BPT.TRAP 0x1 ;  /* 0x000000040000795c */ /* 0x000fe20000300000 */
.L_x_306:
[----:B0-----:R-:W-:Y:S01]  /*f5f0*/  IMAD R2, R3, 0x4, R8 ;  /* 0x0000000403027824 */ /* 0x001fe200078e0208 */
[----:B------:R-:W-:Y:S01]  /*f600*/  R2UR UR9, R5 ;  /* 0x00000000050972ca */ /* 0x000fe200000e0000 */
[----:B------:R-:W-:Y:S01]  /*f610*/  VIADD R15, R15, 0xffffffff ;  /* 0xffffffff0f0f7836 */ /* 0x000fe20000000000 */
[----:B------:R-:W-:Y:S01]  /*f620*/  UIADD3 UR14, UP0, UR26, 0xf0, URZ ;  /* 0x000000f01a0e7890 */ /* 0x000fe2000ff1e03f */
[--C-:B------:R-:W-:Y:S01]  /*f630*/  IMAD.U32 R2, R2, 0x1000, R14.reuse ;  /* 0x0000100002027824 */ /* 0x100fe200078e000e */
[----:B------:R-:W-:Y:S01]  /*f640*/  R2UR UR11, R12 ;  /* 0x000000000c0b72ca */ /* 0x000fe200000e0000 */
[----:B------:R-:W-:Y:S01]  /*f650*/  IMAD R14, R3, 0x8000, R14 ;  /* 0x00008000030e7824 */ /* 0x000fe200078e020e */
[----:B------:R-:W-:Y:S01]  /*f660*/  R2UR UR10, R13 ;  /* 0x000000000d0a72ca */ /* 0x000fe200000e0000 */
[----:B------:R-:W-:Y:S01]  /*f670*/  UIADD3 UR30, UP1, UR26, 0x1f0, URZ ;  /* 0x000001f01a1e7890 */ /* 0x000fe2000ff3e03f */
[----:B------:R-:W-:Y:S01]  /*f680*/  R2UR UR7, R2 ;  /* 0x00000000020772ca */ /* 0x000fe200000e0000 */
[----:B------:R-:W-:Y:S01]  /*f690*/  UIADD3.X UR15, URZ, UR27, URZ, UP0, !UPT ;  /* 0x0000001b3f0f7290 */ /* 0x000fe200087fe43f */
[----:B------:R-:W-:Y:S01]  /*f6a0*/  R2UR UR8, R14 ;  /* 0x000000000e0872ca */ /* 0x000fe200000e0000 */
[----:B------:R-:W-:Y:S01]  /*f6b0*/  VIADD R3, R3, 0x1 ;  /* 0x0000000103037836 */ /* 0x000fe20000000000 */
[----:B------:R-:W-:Y:S01]  /*f6c0*/  R2UR UR12, R6 ;  /* 0x00000000060c72ca */ /* 0x000fe200000e0000 */
[----:B------:R-:W-:Y:S01]  /*f6d0*/  UIADD3.X UR31, URZ, UR27, URZ, UP1, !UPT ;  /* 0x0000001b3f1f7290 */ /* 0x000fe20008ffe43f */
[----:B------:R-:W-:Y:S01]  /*f6e0*/  R2UR UR21, R7 ;  /* 0x00000000071572ca */ /* 0x000fe200000e0000 */
[----:B------:R-:W-:Y:S01]  /*f6f0*/  UMOV UR22, 0xf0000 ;  /* 0x000f000000167882 */ /* 0x000fe20000000000 */
[----:B------:R-:W-:Y:S01]  /*f700*/  ISETP.GT.AND P1, PT, R15, 0x1, PT ;  /* 0x000000010f00780c */ /* 0x000fe20003f24270 */
[----:B------:R-:W-:Y:S01]  /*f710*/  UMOV UR16, 0x0 ;  /* 0x0000000000107882 */ /* 0x000fe20000000000 */
[----:B------:R-:W-:Y:S01]  /*f720*/  UMOV UR17, 0x10000000 ;  /* 0x1000000000117882 */ /* 0x000fe20000000000 */
[----:B------:R-:W-:Y:S01]  /*f730*/  ISETP.NE.AND P0, PT, R3, 0x4, PT ;  /* 0x000000040300780c */ /* 0x000fe20003f05270 */
[----:B------:R-:W-:Y:S01]  /*f740*/  VIADD R13, R13, 0x80 ;  /* 0x000000800d0d7836 */ /* 0x000fe20000000000 */
[----:B------:R-:W-:-:S02]  /*f750*/  UIADD3 UR7, UR7, 0x100, URZ ;  /* 0x0000010007077890 */ /* 0x000fc4000fffe03f */
[----:B------:R-:W-:Y:S01]  /*f760*/  UIADD3 UR19, UR8, 0x10100, URZ ;  /* 0x0001010008137890 */ /* 0x000fe2000fffe03f */
[----:B------:R-:W-:Y:S02]  /*f770*/  SEL R5, RZ, 0x1, P0 ;  /* 0x00000001ff057807 */ /* 0x000fe40000000000 */
[----:B------:R-:W-:Y:S02]  /*f780*/  SEL R3, R3, RZ, P0 ;  /* 0x000000ff03037207 */ /* 0x000fe40000000000 */
[----:B------:R-:W-:Y:S01]  /*f790*/  UMOV UR8, UR7 ;  /* 0x0000000700087c82 */ /* 0x000fe20008000000 */
[----:B------:R-:W-:Y:S01]  /*f7a0*/  LOP3.LUT R0, R0, R5, RZ, 0x3c, !PT ;  /* 0x0000000500007212 */ /* 0x000fe200078e3cff */
[----:B------:R0:W-:Y:S02]  /*f7b0*/  UTMALDG.3D.MULTICAST [UR8], [UR14], UR22, desc[UR16] ;  /* 0x000010080e0073b4 */ /* 0x0001e40008011816 */
[----:B0-----:R-:W-:Y:S01]  /*f7c0*/  UMOV UR8, UR19 ;  /* 0x0000001300087c82 */ /* 0x001fe20008000000 */
[----:B------:R-:W-:-:S02]  /*f7d0*/  UMOV UR11, UR21 ;  /* 0x00000015000b7c82 */ /* 0x000fc40008000000 */
[----:B------:R0:W-:Y:S02]  /*f7e0*/  UTMALDG.3D [UR8], [UR30], desc[UR16] ;  /* 0x000010081e0075b4 */ /* 0x0001e40008011000 */
[----:B0-----:R-:W-:Y:S05]  /*f7f0*/  @P1 BRA `(.L_x_307) ;  /* 0xfffffffc00381947 */ /* 0x001fea000383ffff */
.L_x_304:
[----:B------:R-:W-:Y:S05]  /*f800*/  BSYNC B1 ;  /* 0x0000000000017941 */ /* 0x000fea0003800000 */
.L_x_303:
[----:B------:R-:W2:Y:S01]  /*f810*/  LDL.LU R16, [R1+0x74] ;  /* 0x0000740001107983 */ /* 0x000ea20000300800 */
[----:B------:R-:W-:Y:S01]  /*f820*/  LOP3.LUT P2, RZ, R9, 0xff, RZ, 0xc0, !PT ;  /* 0x000000ff09ff7812 */ /* 0x000fe2000784c0ff */
[----:B------:R-:W-:Y:S01]  /*f830*/  VIADD R10, R10, UR20 ;  /* 0x000000140a0a7c36 */ /* 0x000fe20008000000 */
[----:B------:R-:W-:Y:S01]  /*f840*/  ULDC.64 UR8, c[0x0][0x650] ;  /* 0x0001940000087ab9 */ /* 0x000fe20000000a00 */
[----:B------:R-:W3:Y:S01]  /*f850*/  LDL.LU R14, [R1+0x78] ;  /* 0x00007800010e7983 */ /* 0x000ee20000300800 */
[----:B------:R-:W-:Y:S01]  /*f860*/  IMAD.U32 R2, RZ, RZ, UR20 ;  /* 0x00000014ff027e24 */ /* 0x000fe2000f8e00ff */
[----:B------:R-:W-:Y:S01]  /*f870*/  BSSY B1, `(.L_x_308) ;  /* 0x0000070000017945 */ /* 0x000fe20003800000 */
[----:B------:R-:W-:Y:S01]  /*f880*/  SHF.R.U32.HI R0, RZ, 0x2, R10 ;  /* 0x00000002ff007819 */ /* 0x000fe2000001160a */
[----:B------:R-:W-:Y:S01]  /*f890*/  IMAD.MOV.U32 R5, RZ, RZ, -0x1 ;  /* 0xffffffffff057424 */ /* 0x000fe200078e00ff */
[----:B------:R-:W-:Y:S01]  /*f8a0*/  ISETP.GT.U32.AND P0, PT, R10, 0x3, PT ;  /* 0x000000030a00780c */ /* 0x000fe20003f04070 */
[----:B------:R-:W-:Y:S01]  /*f8b0*/  IMAD.MOV.U32 R7, RZ, RZ, -0x1 ;  /* 0xffffffffff077424 */ /* 0x000fe200078e00ff */
[----:B------:R-:W-:Y:S01]  /*f8c0*/  LOP3.LUT R0, R0, 0x1, RZ, 0xc0, !PT ;  /* 0x0000000100007812 */ /* 0x000fe200078ec0ff */
[----:B------:R-:W-:Y:S01]  /*f8d0*/  IMAD.MOV.U32 R6, RZ, RZ, -0x1 ;  /* 0xffffffffff067424 */ /* 0x000fe200078e00ff */
[----:B------:R-:W-:Y:S01]  /*f8e0*/  ISETP.LT.U32.AND P0, PT, R2, 0x4, P0 ;  /* 0x000000040200780c */ /* 0x000fe20000701070 */
[----:B------:R-:W0:Y:S01]  /*f8f0*/  @P2 S2R R8, SR_CgaCtaId ;  /* 0x0000000000082919 */ /* 0x000e220000008800 */
[----:B------:R-:W-:-:S02]  /*f900*/  @P2 MOV R3, 0x400 ;  /* 0x0000040000032802 */ /* 0x000fc40000000f00 */
[----:B------:R-:W-:Y:S01]  /*f910*/  ISETP.NE.U32.AND P1, PT, R0, 0x1, PT ;  /* 0x000000010000780c */ /* 0x000fe20003f25070 */
[----:B------:R-:W-:Y:S01]  /*f920*/  IMAD.U32 R0, RZ, RZ, UR20 ;  /* 0x00000014ff007e24 */ /* 0x000fe2000f8e00ff */
[----:B------:R-:W-:Y:S02]  /*f930*/  LOP3.LUT R10, R10, 0x3, RZ, 0xc0, !PT ;  /* 0x000000030a0a7812 */ /* 0x000fe400078ec0ff */
[----:B------:R-:W-:Y:S02]  /*f940*/  PRMT R9, RZ, 0x7610, R9 ;  /* 0x00007610ff097816 */ /* 0x000fe40000000009 */
[----:B------:R-:W-:Y:S02]  /*f950*/  ISETP.GT.U32.AND P1, PT, R0, 0x3, !P1 ;  /* 0x000000030000780c */ /* 0x000fe40004f24070 */
[----:B------:R-:W-:Y:S02]  /*f960*/  SEL R0, RZ, 0x1, !P0 ;  /* 0x00000001ff007807 */ /* 0x000fe40004000000 */
[----:B------:R-:W-:-:S04]  /*f970*/  SEL R2, RZ, 0x1, !P1 ;  /* 0x00000001ff027807 */ /* 0x000fc80004800000 */
[--C-:B------:R-:W-:Y:S02]  /*f980*/  LOP3.LUT R11, R2, R11, R0.reuse, 0x96, !PT ;  /* 0x0000000b020b7212 */ /* 0x100fe400078e9600 */
[----:B------:R-:W-:Y:S02]  /*f990*/  PRMT R0, RZ, 0x7610, R0 ;  /* 0x00007610ff007816 */ /* 0x000fe40000000000 */
[----:B0-----:R-:W-:-:S04]  /*f9a0*/  @P2 LEA R3, R8, R3, 0x18 ;  /* 0x0000000308032211 */ /* 0x001fc800078ec0ff */
[----:B------:R0:W-:Y:S01]  /*f9b0*/  @P2 SYNCS.ARRIVE.TRANS64.A1T0 RZ, [R3+URZ+0x58], RZ ;  /* 0x000058ff03ff29a7 */ /* 0x0001e2000810003f */
[----:B---3--:R-:W-:-:S04]  /*f9c0*/  IADD3 R14, P2, R14, UR24, RZ ;  /* 0x000000180e0e7c10 */ /* 0x008fc8000ff5e0ff */
[----:B--2---:R-:W-:Y:S01]  /*f9d0*/  IADD3.X R16, R16, UR18, RZ, P2, !PT ;  /* 0x0000001210107c10 */ /* 0x004fe200097fe4ff */
[----:B------:R0:W-:Y:S01]  /*f9e0*/  STL [R1+0x78], R14 ;  /* 0x0000780e01007387 */ /* 0x0001e20000100800 */
[----:B------:R-:W-:-:S03]  /*f9f0*/  ISETP.GE.U32.AND P2, PT, R14, UR8, PT ;  /* 0x000000080e007c0c */ /* 0x000fc6000bf46070 */
[----:B------:R0:W-:Y:S01]  /*fa00*/  STL [R1+0x74], R16 ;  /* 0x0000741001007387 */ /* 0x0001e20000100800 */
[----:B------:R-:W-:-:S13]  /*fa10*/  ISETP.GE.U32.AND.EX P0, PT, R16, UR9, PT, P2 ;  /* 0x0000000910007c0c */ /* 0x000fda000bf06120 */
[----:B0-----:R-:W-:Y:S05]  /*fa20*/  @P0 BRA `(.L_x_309) ;  /* 0x0000000400500947 */ /* 0x001fea0003800000 */
[----:B------:R-:W-:Y:S01]  /*fa30*/  ULDC.64 UR8, c[0x0][0x628] ;  /* 0x00018a0000087ab9 */ /* 0x000fe20000000a00 */
[----:B------:R-:W0:Y:S01]  /*fa40*/  S2R R12, SR_CTAID.X ;  /* 0x00000000000c7919 */ /* 0x000e220000002500 */
[----:B------:R-:W-:Y:S01]  /*fa50*/  ISETP.NE.U32.AND P0, PT, RZ, UR8, PT ;  /* 0x00000008ff007c0c */ /* 0x000fe2000bf05070 */
[----:B------:R-:W-:Y:S01]  /*fa60*/  ULDC UR10, c[0x0][0x630] ;  /* 0x00018c00000a7ab9 */ /* 0x000fe20000000800 */
[----:B------:R-:W-:Y:S01]  /*fa70*/  IMAD.MOV.U32 R2, RZ, RZ, R14 ;  /* 0x000000ffff027224 */ /* 0x000fe200078e000e */
[----:B------:R-:W1:Y:S01]  /*fa80*/  S2R R0, SR_CTAID.Y ;  /* 0x0000000000007919 */ /* 0x000e620000002600 */
[----:B------:R-:W-:Y:S01]  /*fa90*/  ISETP.NE.AND.EX P0, PT, RZ, UR9, PT, P0 ;  /* 0x00000009ff007c0c */ /* 0x000fe2000bf05300 */
[----:B------:R-:W-:-:S12]  /*faa0*/  IMAD.MOV.U32 R3, RZ, RZ, R16 ;  /* 0x000000ffff037224 */ /* 0x000fd800078e0010 */
[----:B------:R-:W-:Y:S05]  /*fab0*/  @!P0 BRA `(.L_x_310) ;  /* 0x0000000000288947 */ /* 0x000fea0003800000 */
[----:B------:R-:W-:Y:S02]  /*fac0*/  ULDC UR7, c[0x0][0x634] ;  /* 0x00018d0000077ab9 */ /* 0x000fe40000000800 */
[----:B------:R-:W-:-:S05]  /*fad0*/  IADD3 R7, P0, R14, UR7, RZ ;  /* 0x000000070e077c10 */ /* 0x000fca000ff1e0ff */
[----:B------:R-:W-:-:S04]  /*fae0*/  IMAD.X R13, RZ, RZ, R16, P0 ;  /* 0x000000ffff0d7224 */ /* 0x000fc800000e0610 */
[----:B------:R-:W-:-:S04]  /*faf0*/  IMAD.WIDE.U32 R4, R13, UR8, RZ ;  /* 0x000000080d047c25 */ /* 0x000fc8000f8e00ff */
[----:B------:R-:W-:-:S04]  /*fb00*/  IMAD.WIDE.U32 R4, P0, R7, UR9, R4 ;  /* 0x0000000907047c25 */ /* 0x000fc8000f800004 */
[----:B------:R-:W-:-:S04]  /*fb10*/  IMAD.WIDE.U32 R6, R7, UR8, RZ ;  /* 0x0000000807067c25 */ /* 0x000fc8000f8e00ff */
[----:B------:R-:W-:Y:S01]  /*fb20*/  IMAD.X R3, RZ, RZ, RZ, P0 ;  /* 0x000000ffff037224 */ /* 0x000fe200000e06ff */
[----:B------:R-:W-:Y:S01]  /*fb30*/  IADD3 RZ, P0, R7, R4, RZ ;  /* 0x0000000407ff7210 */ /* 0x000fe20007f1e0ff */
[----:B------:R-:W-:-:S04]  /*fb40*/  IMAD.MOV.U32 R2, RZ, RZ, R5 ;  /* 0x000000ffff027224 */ /* 0x000fc800078e0005 */
[----:B------:R-:W-:-:S08]  /*fb50*/  IMAD.WIDE.U32.X R2, R13, UR9, R2, P0 ;  /* 0x000000090d027c25 */ /* 0x000fd000080e0402 */
.L_x_310:
[--C-:B------:R-:W-:Y:S01]  /*fb60*/  SHF.R.U64 R6, R2, UR10, R3.reuse ;  /* 0x0000000a02067c19 */ /* 0x100fe20008001203 */
[----:B------:R-:W-:Y:S01]  /*fb70*/  ULDC.64 UR8, c[0x0][0x620] ;  /* 0x0001880000087ab9 */ /* 0x000fe20000000a00 */
[----:B------:R-:W-:Y:S01]  /*fb80*/  SHF.R.U32.HI R2, RZ, UR10, R3 ;  /* 0x0000000aff027c19 */ /* 0x000fe20008011603 */
[----:B------:R-:W-:Y:S01]  /*fb90*/  IMAD.MOV.U32 R3, RZ, RZ, R16 ;  /* 0x000000ffff037224 */ /* 0x000fe200078e0010 */
[----:B------:R-:W-:Y:S01]  /*fba0*/  IADD3 R5, P0, RZ, -R6, RZ ;  /* 0x80000006ff057210 */ /* 0x000fe20007f1e0ff */
[----:B------:R-:W-:Y:S01]  /*fbb0*/  ULDC UR7, c[0x0][0x150] ;  /* 0x0000540000077ab9 */ /* 0x000fe20000000800 */
[----:B0-----:R-:W-:Y:S01]  /*fbc0*/  I2FP.F32.U32 R7, R12 ;  /* 0x0000000c00077245 */ /* 0x001fe20000201000 */
[----:B------:R-:W0:Y:S01]  /*fbd0*/  LDC R19, c[0x0][0x144] ;  /* 0x00005100ff137b82 */ /* 0x000e220000000800 */
[----:B------:R-:W-:Y:S01]  /*fbe0*/  ULDC.64 UR10, c[0x0][0x640] ;  /* 0x00019000000a7ab9 */ /* 0x000fe20000000a00 */
[----:B------:R-:W-:Y:S01]  /*fbf0*/  IMAD.X R2, RZ, RZ, ~R2, P0 ;  /* 0x000000ffff027224 */ /* 0x000fe200000e0e02 */
[----:B------:R-:W-:-:S03]  /*fc00*/  ISETP.NE.U32.AND P0, PT, RZ, UR10, PT ;  /* 0x0000000aff007c0c */ /* 0x000fc6000bf05070 */
[----:B------:R-:W-:Y:S01]  /*fc10*/  IMAD R4, R2, UR8, RZ ;  /* 0x0000000802047c24 */ /* 0x000fe2000f8e02ff */
[----:B------:R-:W-:Y:S01]  /*fc20*/  ISETP.NE.AND.EX P0, PT, RZ, UR11, PT, P0 ;  /* 0x0000000bff007c0c */ /* 0x000fe2000bf05300 */
[----:B------:R-:W-:Y:S01]  /*fc30*/  IMAD.MOV.U32 R2, RZ, RZ, R14 ;  /* 0x000000ffff027224 */ /* 0x000fe200078e000e */
[----:B------:R-:W2:Y:S03]  /*fc40*/  LDC R13, c[0x0][0x148] ;  /* 0x00005200ff0d7b82 */ /* 0x000ea60000000800 */
[----:B------:R-:W-:Y:S01]  /*fc50*/  IMAD.WIDE.U32 R2, R5, UR8, R2 ;  /* 0x0000000805027c25 */ /* 0x000fe2000f8e0002 */
[----:B------:R-:W-:-:S03]  /*fc60*/  ULDC UR8, c[0x0][0x154] ;  /* 0x0000550000087ab9 */ /* 0x000fc60000000800 */
[----:B------:R-:W-:Y:S02]  /*fc70*/  IMAD R5, R5, UR9, R4 ;  /* 0x0000000905057c24 */ /* 0x000fe4000f8e0204 */
[----:B------:R-:W-:Y:S01]  /*fc80*/  FMUL R4, R7, UR7 ;  /* 0x0000000707047c20 */ /* 0x000fe20008400000 */
[----:B------:R-:W-:Y:S01]  /*fc90*/  ULDC UR7, c[0x0][0x618] ;  /* 0x0001860000077ab9 */ /* 0x000fe20000000800 */
[----:B------:R-:W-:Y:S01]  /*fca0*/  ULDC UR9, c[0x0][0x608] ;  /* 0x0001820000097ab9 */ /* 0x000fe20000000800 */
[----:B------:R-:W-:-:S03]  /*fcb0*/  IMAD.IADD R3, R3, 0x1, R5 ;  /* 0x0000000103037824 */ /* 0x000fc600078e0205 */
[----:B------:R-:W3:Y:S02]  /*fcc0*/  F2I.U32.TRUNC.NTZ R4, R4 ;  /* 0x0000000400047305 */ /* 0x000ee4000020f000 */
[----:B------:R-:W-:Y:S02]  /*fcd0*/  SHF.R.U64 R7, R2, UR7, R3 ;  /* 0x0000000702077c19 */ /* 0x000fe40008001203 */
[----:B-1----:R-:W-:-:S05]  /*fce0*/  I2FP.F32.U32 R2, R0 ;  /* 0x0000000000027245 */ /* 0x002fca0000201000 */
[----:B------:R-:W-:Y:S01]  /*fcf0*/  FMUL R5, R2, UR8 ;  /* 0x0000000802057c20 */ /* 0x000fe20008400000 */
[----:B------:R-:W-:Y:S01]  /*fd00*/  SHF.R.U32.HI R2, RZ, UR7, R3 ;  /* 0x00000007ff027c19 */ /* 0x000fe20008011603 */
[----:B------:R-:W-:Y:S02]  /*fd10*/  ULDC UR7, c[0x0][0x658] ;  /* 0x0001960000077ab9 */ /* 0x000fe40000000800 */
[----:B------:R1:W4:Y:S01]  /*fd20*/  F2I.U32.TRUNC.NTZ R16, R5 ;  /* 0x0000000500107305 */ /* 0x000322000020f000 */
[----:B------:R-:W-:Y:S01]  /*fd30*/  SHF.R.U64 R15, R7, UR9, R2 ;  /* 0x00000009070f7c19 */ /* 0x000fe20008001202 */
[----:B---3--:R-:W-:Y:S01]  /*fd40*/  IMAD.MOV R4, RZ, RZ, -R4 ;  /* 0x000000ffff047224 */ /* 0x008fe200078e0a04 */
[----:B------:R-:W-:-:S03]  /*fd50*/  SHF.R.U32.HI R2, RZ, UR9, R2 ;  /* 0x00000009ff027c19 */ /* 0x000fc60008011602 */
[----:B0-----:R-:W-:Y:S01]  /*fd60*/  IMAD R12, R19, R4, R12 ;  /* 0x00000004130c7224 */ /* 0x001fe200078e020c */
[--C-:B------:R-:W-:Y:S02]  /*fd70*/  SHF.R.U64 R14, R15, UR7, R2.reuse ;  /* 0x000000070f0e7c19 */ /* 0x100fe40008001202 */
[----:B------:R-:W-:-:S03]  /*fd80*/  SHF.R.U32.HI R17, RZ, UR7, R2 ;  /* 0x00000007ff117c19 */ /* 0x000fc60008011602 */
[----:B------:R-:W-:Y:S02]  /*fd90*/  IMAD.MOV.U32 R2, RZ, RZ, R14 ;  /* 0x000000ffff027224 */ /* 0x000fe400078e000e */
[----:B------:R-:W-:Y:S01]  /*fda0*/  IMAD.MOV.U32 R3, RZ, RZ, R17 ;  /* 0x000000ffff037224 */ /* 0x000fe200078e0011 */
[----:B-12-4-:R-:W-:Y:S06]  /*fdb0*/  @!P0 BRA `(.L_x_311) ;  /* 0x0000000000288947 */ /* 0x016fec0003800000 */
[----:B------:R-:W-:Y:S02]  /*fdc0*/  ULDC UR7, c[0x0][0x64c] ;  /* 0x0001930000077ab9 */ /* 0x000fe40000000800 */
[----:B------:R-:W-:-:S05]  /*fdd0*/  IADD3 R3, P0, R14, UR7, RZ ;  /* 0x000000070e037c10 */ /* 0x000fca000ff1e0ff */
[----:B------:R-:W-:-:S04]  /*fde0*/  IMAD.X R17, RZ, RZ, R17, P0 ;  /* 0x000000ffff117224 */ /* 0x000fc800000e0611 */
[----:B------:R-:W-:-:S04]  /*fdf0*/  IMAD.WIDE.U32 R4, R17, UR10, RZ ;  /* 0x0000000a11047c25 */ /* 0x000fc8000f8e00ff */
[----:B------:R-:W-:-:S04]  /*fe00*/  IMAD.WIDE.U32 R4, P0, R3, UR11, R4 ;  /* 0x0000000b03047c25 */ /* 0x000fc8000f800004 */
[----:B------:R-:W-:-:S04]  /*fe10*/  IMAD.WIDE.U32 R2, R3, UR10, RZ ;  /* 0x0000000a03027c25 */ /* 0x000fc8000f8e00ff */
[----:B------:R-:W-:Y:S01]  /*fe20*/  IMAD.MOV.U32 R2, RZ, RZ, R5 ;  /* 0x000000ffff027224 */ /* 0x000fe200078e0005 */
[----:B------:R-:W-:Y:S01]  /*fe30*/  IADD3 RZ, P1, R3, R4, RZ ;  /* 0x0000000403ff7210 */ /* 0x000fe20007f3e0ff */
[----:B------:R-:W-:-:S04]  /*fe40*/  IMAD.X R3, RZ, RZ, RZ, P0 ;  /* 0x000000ffff037224 */ /* 0x000fc800000e06ff */
[----:B------:R-:W-:-:S08]  /*fe50*/  IMAD.WIDE.U32.X R2, R17, UR11, R2, P1 ;  /* 0x0000000b11027c25 */ /* 0x000fd000088e0402 */
.L_x_311:
[----:B------:R-:W-:Y:S01]  /*fe60*/  ULDC UR7, c[0x0][0x648] ;  /* 0x0001920000077ab9 */ /* 0x000fe20000000800 */
[----:B------:R-:W-:Y:S01]  /*fe70*/  LOP3.LUT R15, R15, UR6, RZ, 0xc0, !PT ;  /* 0x000000060f0f7c12 */ /* 0x000fe2000f8ec0ff */
[----:B------:R-:W-:Y:S01]  /*fe80*/  IMAD.MOV R16, RZ, RZ, -R16 ;  /* 0x000000ffff107224 */ /* 0x000fe200078e0a10 */
[----:B------:R-:W-:Y:S01]  /*fe90*/  SHF.R.U64 R2, R2, UR7, R3 ;  /* 0x0000000702027c19 */ /* 0x000fe20008001203 */
[----:B------:R-:W-:Y:S01]  /*fea0*/  ULDC UR7, c[0x0][0x638] ;  /* 0x00018e0000077ab9 */ /* 0x000fe20000000800 */
[----:B------:R-:W-:Y:S01]  /*feb0*/  LOP3.LUT R7, R7, UR4, RZ, 0xc0, !PT ;  /* 0x0000000407077c12 */ /* 0x000fe2000f8ec0ff */
[----:B------:R-:W-:Y:S01]  /*fec0*/  @P3 IMAD R12, R13, R16, R0 ;  /* 0x000000100d0c3224 */ /* 0x000fe200078e0200 */
[----:B------:R-:W-:Y:S01]  /*fed0*/  ULDC UR8, c[0x0][0x610] ;  /* 0x0001840000087ab9 */ /* 0x000fe20000000800 */
[----:B------:R-:W-:Y:S02]  /*fee0*/  IMAD.MOV R3, RZ, RZ, -R2 ;  /* 0x000000ffff037224 */ /* 0x000fe400078e0a02 */
[----:B------:R-:W-:-:S02]  /*fef0*/  IMAD R5, R2, UR5, R15 ;  /* 0x0000000502057c24 */ /* 0x000fc4000f8e020f */
[----:B------:R-:W-:Y:S01]  /*ff00*/  IMAD R14, R3, UR7, R14 ;  /* 0x00000007030e7c24 */ /* 0x000fe2000f8e020e */
[----:B------:R-:W-:Y:S01]  /*ff10*/  ULDC UR7, c[0x0][0x600] ;  /* 0x0001800000077ab9 */ /* 0x000fe20000000800 */
[----:B------:R-:W-:Y:S02]  /*ff20*/  IMAD R5, R5, UR8, R12 ;  /* 0x0000000805057c24 */ /* 0x000fe4000f8e020c */
[----:B------:R-:W-:Y:S02]  /*ff30*/  IMAD R14, R14, UR7, R7 ;  /* 0x000000070e0e7c24 */ /* 0x000fe4000f8e0207 */
[----:B------:R-:W-:-:S03]  /*ff40*/  IMAD.MOV.U32 R0, RZ, RZ, 0x1 ;  /* 0x00000001ff007424 */ /* 0x000fc600078e00ff */
[----:B------:R-:W-:Y:S02]  /*ff50*/  SEL R7, R14, R5, !P3 ;  /* 0x000000050e077207 */ /* 0x000fe40005800000 */
[----:B------:R-:W-:-:S07]  /*ff60*/  SEL R5, R5, R14, !P3 ;  /* 0x0000000e05057207 */ /* 0x000fce0005800000 */
.L_x_309:
[----:B------:R-:W-:Y:S05]  /*ff70*/  BSYNC B1 ;  /* 0x0000000000017941 */ /* 0x000fea0003800000 */
.L_x_308:
[----:B------:R-:W-:-:S13]  /*ff80*/  LOP3.LUT P0, RZ, R0, 0xff, RZ, 0xc0, !PT ;  /* 0x000000ff00ff7812 */ /* 0x000fda000780c0ff */
[----:B------:R-:W-:Y:S05]  /*ff90*/  @P0 BRA `(.L_x_312) ;  /* 0xfffffff400180947 */ /* 0x000fea000383ffff */
[----:B------:R-:W-:Y:S05]  /*ffa0*/  BSYNC B0 ;  /* 0x0000000000007941 */ /* 0x000fea0003800000 */
.L_x_301:
[----:B------:R-:W-:-:S03]  /*ffb0*/  UMOV UR7, 0xffffffff ;  /* 0xffffffff00077882 */ /* 0x000fc60000000000 */
[----:B------:R-:W-:Y:S05]  /*ffc0*/  BRA.DIV UR7, `(.L_x_313) ;  /* 0x0000000607287947 */ /* 0x000fea000b800000 */
[----:B------:R-:W-:-:S13]  /*ffd0*/  ELECT P0, URZ, PT ;  /* 0x00000000003f782f */ /* 0x000fda0003800000 */
.L_x_327:
[----:B------:R-:W-:Y:S04]  /*ffe0*/  BSSY B0, `(.L_x_314) ;  /* 0x000002c000007945 */ /* 0x000fe80003800000 */
[----:B------:R-:W-:Y:S05]  /*fff0*/  @!P0 BRA `(.L_x_315) ;  /* 0x0000000000a88947 */ /* 0x000fea0003800000 */
[----:B------:R-:W-:-:S04]  /*10000*/  ULOP3.LUT UR7, UR13, 0x2, URZ, 0xfc, !UPT ;  /* 0x000000020d077892 */ /* 0x000fc8000f8efc3f */
[----:B------:R-:W-:-:S06]  /*10010*/  UISETP.NE.AND UP0, UPT, UR7, 0x3, UPT ;  /* 0x000000030700788c */ /* 0x000fcc000bf05270 */
[----:B------:R-:W-:-:S13]  /*10020*/  PLOP3.LUT P0, PT, PT, PT, UP0, 0x80, 0x0 ;  /* 0x000000000000781c */ /* 0x000fda0003f0f008 */
[----:B------:R-:W-:Y:S05]  /*10030*/  @!P0 BRA `(.L_x_316) ;  /* 0x0000000000048947 */ /* 0x000fea0003800000 */
[----:B------:R-:W-:Y:S01]  /*10040*/  BPT.TRAP 0x1 ;  /* 0x000000040000795c */ /* 0x000fe20000300000 */
.L_x_316:
[----:B------:R-:W0:Y:S01]  /*10050*/  S2R R3, SR_CgaCtaId ;  /* 0x0000000000037919 */ /* 0x000e220000008800 */
[----:B------:R-:W-:Y:S02]  /*10060*/  MOV R0, 0x400 ;  /* 0x0000040000007802 */ /* 0x000fe40000000f00 */
[----:B------:R-:W-:Y:S02]  /*10070*/  SHF.L.U32 R2, R11, 0x1f, RZ ;  /* 0x0000001f0b027819 */ /* 0x000fe400000006ff */
[----:B0-----:R-:W-:-:S05]  /*10080*/  LEA R3, R3, R0, 0x18 ;  /* 0x0000000003037211 */ /* 0x001fca00078ec0ff */
[----:B------:R-:W-:-:S04]  /*10090*/  VIADD R3, R3, 0x20 ;  /* 0x0000002003037836 */ /* 0x000fc80000000000 */
[C---:B------:R-:W-:Y:S02]  /*100a0*/  IMAD R5, R10.reuse, 0x8, R3 ;  /* 0x000000080a057824 */ /* 0x040fe400078e0203 */
[----:B------:R-:W-:Y:S02]  /*100b0*/  VIADD R10, R10, 0x1 ;  /* 0x000000010a0a7836 */ /* 0x000fe40000000000 */
[----:B------:R-:W0:Y:S03]  /*100c0*/  SYNCS.PHASECHK.TRANS64.TRYWAIT P0, [R5+URZ], R2 ;  /* 0x00000002050075a7 */ /* 0x000e26000800017f */
[----:B------:R-:W-:-:S04]  /*100d0*/  ISETP.NE.AND P1, PT, R10, 0x4, PT ;  /* 0x000000040a00780c */ /* 0x000fc80003f25270 */
[----:B------:R-:W-:Y:S02]  /*100e0*/  SEL R0, RZ, 0x1, P1 ;  /* 0x00000001ff007807 */ /* 0x000fe40000800000 */
[----:B------:R-:W-:Y:S02]  /*100f0*/  SEL R10, R10, RZ, P1 ;  /* 0x000000ff0a0a7207 */ /* 0x000fe40000800000 */
[----:B------:R-:W-:-:S03]  /*10100*/  LOP3.LUT R11, R11, R0, RZ, 0x3c, !PT ;  /* 0x000000000b0b7212 */ /* 0x000fc600078e3cff */
[----:B------:R-:W-:Y:S01]  /*10110*/  IMAD R7, R10, 0x8, R3 ;  /* 0x000000080a077824 */ /* 0x000fe200078e0203 */
[----:B------:R-:W-:Y:S01]  /*10120*/  SHF.L.U32 R4, R11, 0x1f, RZ ;  /* 0x0000001f0b047819 */ /* 0x000fe200000006ff */
[----:B0-----:R-:W-:Y:S06]  /*10130*/  @!P0 BRA `(.L_x_317) ;  /* 0x0000000000ec8947 */ /* 0x001fec0003800000 */
.L_x_328:
[----:B------:R-:W1:Y:S01]  /*10140*/  SYNCS.PHASECHK.TRANS64.TRYWAIT P0, [R7+URZ], R4 ;  /* 0x00000004070075a7 */ /* 0x000e62000800017f */
[----:B------:R-:W-:-:S05]  /*10150*/  VIADD R0, R10, 0x1 ;  /* 0x000000010a007836 */ /* 0x000fca0000000000 */
[----:B------:R-:W-:-:S04]  /*10160*/  ISETP.NE.AND P1, PT, R0, 0x4, PT ;  /* 0x000000040000780c */ /* 0x000fc80003f25270 */
[----:B0-----:R-:W-:Y:S02]  /*10170*/  SEL R2, RZ, 0x1, P1 ;  /* 0x00000001ff027807 */ /* 0x001fe40000800000 */
[----:B------:R-:W-:Y:S02]  /*10180*/  SEL R0, R0, RZ, P1 ;  /* 0x000000ff00007207 */ /* 0x000fe40000800000 */
[----:B------:R-:W-:-:S03]  /*10190*/  LOP3.LUT R11, R11, R2, RZ, 0x3c, !PT ;  /* 0x000000020b0b7212 */ /* 0x000fc600078e3cff */
[----:B------:R-:W-:Y:S01]  /*101a0*/  IMAD R6, R0, 0x8, R3 ;  /* 0x0000000800067824 */ /* 0x000fe200078e0203 */
[----:B------:R-:W-:Y:S01]  /*101b0*/  SHF.L.U32 R5, R11, 0x1f, RZ ;  /* 0x0000001f0b057819 */ /* 0x000fe200000006ff */
[----:B-1----:R-:W-:Y:S06]  /*101c0*/  @!P0 BRA `(.L_x_318) ;  /* 0x0000000000dc8947 */ /* 0x002fec0003800000 */
.L_x_329:
[----:B------:R-:W1:Y:S01]  /*101d0*/  SYNCS.PHASECHK.TRANS64.TRYWAIT P0, [R6+URZ], R5 ;  /* 0x00000005060075a7 */ /* 0x000e62000800017f */
[----:B------:R-:W-:-:S05]  /*101e0*/  VIADD R0, R0, 0x1 ;  /* 0x0000000100007836 */ /* 0x000fca0000000000 */
[----:B------:R-:W-:-:S04]  /*101f0*/  ISETP.NE.AND P1, PT, R0, 0x4, PT ;  /* 0x000000040000780c */ /* 0x000fc80003f25270 */
[----:B------:R-:W-:Y:S02]  /*10200*/  SEL R2, RZ, 0x1, P1 ;  /* 0x00000001ff027807 */ /* 0x000fe40000800000 */
[----:B------:R-:W-:Y:S02]  /*10210*/  SEL R0, R0, RZ, P1 ;  /* 0x000000ff00007207 */ /* 0x000fe40000800000 */
[----:B------:R-:W-:Y:S01]  /*10220*/  LOP3.LUT R2, R11, R2, RZ, 0x3c, !PT ;  /* 0x000000020b027212 */ /* 0x000fe200078e3cff */
[----:B-1----:R-:W-:Y:S06]  /*10230*/  @!P0 BRA `(.L_x_319) ;  /* 0x0000000000d48947 */ /* 0x002fec0003800000 */
.L_x_330:
[----:B------:R-:W-:Y:S01]  /*10240*/  IMAD R3, R0, 0x8, R3 ;  /* 0x0000000800037824 */ /* 0x000fe200078e0203 */
[----:B------:R-:W-:-:S07]  /*10250*/  SHF.L.U32 R0, R2, 0x1f, RZ ;  /* 0x0000001f02007819 */ /* 0x000fce00000006ff */
.L_x_320:
[----:B--2---:R2:W3:Y:S02]  /*10260*/  SYNCS.PHASECHK.TRANS64.TRYWAIT P0, [R3+URZ], R0 ;  /* 0x00000000030075a7 */ /* 0x0044e4000800017f */
[----:B---3--:R-:W-:Y:S05]  /*10270*/  @!P0 NANOSLEEP.SYNCS 0x989680 ;  /* 0x009896800000895d */ /* 0x008fea0003900000 */
[----:B------:R-:W3:Y:S02]  /*10280*/  @!P0 SYNCS.PHASECHK.TRANS64 P0, [R3+URZ], R0 ;  /* 0x00000000030085a7 */ /* 0x000ee4000800007f */
[----:B---3--:R-:W-:Y:S05]  /*10290*/  @!P0 BRA `(.L_x_320) ;  /* 0xfffffffc00f08947 */ /* 0x008fea000383ffff */
.L_x_315:
[----:B------:R-:W-:Y:S05]  /*102a0*/  BSYNC B0 ;  /* 0x0000000000007941 */ /* 0x000fea0003800000 */
.L_x_314:
[----:B------:R-:W-:Y:S05]  /*102b0*/  EXIT ;  /* 0x000000000000794d */ /* 0x000fea0003800000 */
.L_x_21:
[----:B-1----:R-:W-:-:S04]  /*102c0*/  IMAD.U32 R3, RZ, RZ, UR6 ;  /* 0x00000006ff037e24 */ /* 0x002fc8000f8e00ff */
[----:B------:R1:W2:Y:S03]  /*102d0*/  SYNCS.PHASECHK.TRANS64.TRYWAIT P1, [R3+URZ], R0 ;  /* 0x00000000030075a7 */ /* 0x0002a6000802017f */
[----:B--2---:R-:W-:Y:S05]  /*102e0*/  @!P1 NANOSLEEP.SYNCS 0x989680 ;  /* 0x009896800000995d */ /* 0x004fea0003900000 */
[----:B------:R-:W2:Y:S02]  /*102f0*/  @!P1 SYNCS.PHASECHK.TRANS64 P1, [R3+URZ], R0 ;  /* 0x00000000030095a7 */ /* 0x000ea4000802007f */
[----:B--2---:R-:W-:Y:S05]  /*10300*/  @!P1 BRA `(.L_x_21) ;  /* 0xfffffffc00ec9947 */ /* 0x004fea000383ffff */
[----:B------:R-:W-:Y:S05]  /*10310*/  BRA `(.L_x_20) ;  /* 0xffffff18009c7947 */ /* 0x000fea000383ffff */
.L_x_27:
[----:B-----5:R2:W-:Y:S02]  /*10320*/  STL [R1+0x84], R0 ;  /* 0x0000840001007387 */ /* 0x0205e40000100800 */
[----:B--2---:R-:W-:-:S04]  /*10330*/  IMAD.U32 R0, RZ, RZ, UR9 ;  /* 0x00000009ff007e24 */ /* 0x004fc8000f8e00ff */
[----:B------:R2:W3:Y:S03]  /*10340*/  SYNCS.PHASECHK.TRANS64.TRYWAIT P1, [R0+URZ], R229 ;  /* 0x000000e5000075a7 */ /* 0x0004e6000802017f */
[----:B---3--:R-:W-:Y:S05]  /*10350*/  @!P1 NANOSLEEP.SYNCS 0x989680 ;  /* 0x009896800000995d */ /* 0x008fea0003900000 */
[----:B------:R2:W3:Y:S02]  /*10360*/  @!P1 SYNCS.PHASECHK.TRANS64 P1, [R0+URZ], R229 ;  /* 0x000000e5000095a7 */ /* 0x0004e4000802007f */
[----:B--2---:R2:W5:Y:S02]  /*10370*/  LDL.LU R0, [R1+0x84] ;  /* 0x0000840001007983 */ /* 0x0045640000300800 */
[----:B--23--:R-:W-:Y:S05]  /*10380*/  @!P1 BRA `(.L_x_27) ;  /* 0xfffffffc00e49947 */ /* 0x00cfea000383ffff */
[----:B------:R-:W-:Y:S05]  /*10390*/  BRA `(.L_x_26) ;  /* 0xffffff2c00407947 */ /* 0x000fea000383ffff */
.L_x_302:
[----:B------:R-:W-:Y:S01]  /*103a0*/  BSSY B1, `(.L_x_321) ;  /* 0x0000006000017945 */ /* 0x000fe20003800000 */
[----:B------:R-:W-:-:S07]  /*103b0*/  IMAD.MOV.U32 R0, RZ, RZ, -0x1 ;  /* 0xffffffffff007424 */ /* 0x000fce00078e00ff */
[----:B------:R-:W-:Y:S05]  /*103c0*/  WARPSYNC.COLLECTIVE R0, `(.L_x_322) ;  /* 0x00000000000c7348 */ /* 0x000fea0003c00000 */
[----:B------:R-:W-:Y:S02]  /*103d0*/  ELECT P0, UR62, PT ;  /* 0x00000000003e782f */ /* 0x000fe40003800000 */
[----:B------:R-:W-:Y:S01]  /*103e0*/  MOV R0, UR62 ;  /* 0x0000003e00007c02 */ /* 0x000fe20008000f00 */
[----:B------:R-:W-:Y:S10]  /*103f0*/  ENDCOLLECTIVE ;  /* 0x000000000000791b */ /* 0x000ff40003800000 */
.L_x_322:
[----:B------:R-:W-:Y:S05]  /*10400*/  BSYNC B1 ;  /* 0x0000000000017941 */ /* 0x000fea0003800000 */
.L_x_321:
[----:B------:R-:W-:Y:S05]  /*10410*/  BRA `(.L_x_323) ;  /* 0xfffffff000047947 */ /* 0x000fea000383ffff */
.L_x_305:
[----:B0-----:R0:W2:Y:S02]  /*10420*/  SYNCS.PHASECHK.TRANS64.TRYWAIT P0, [R5+URZ+0x20], R2 ;  /* 0x00002002050075a7 */ /* 0x0010a4000800017f */
[----:B--2---:R-:W-:Y:S05]  /*10430*/  @!P0 NANOSLEEP.SYNCS 0x989680 ;  /* 0x009896800000895d */ /* 0x004fea0003900000 */
[----:B------:R-:W2:Y:S02]  /*10440*/  @!P0 SYNCS.PHASECHK.TRANS64 P0, [R5+URZ+0x20], R2 ;  /* 0x00002002050085a7 */ /* 0x000ea4000800007f */
[----:B--2---:R-:W-:Y:S05]  /*10450*/  @!P0 BRA `(.L_x_305) ;  /* 0xfffffffc00f08947 */ /* 0x004fea000383ffff */
[----:B------:R-:W-:Y:S05]  /*10460*/  BRA `(.L_x_324) ;  /* 0xfffffff000487947 */ /* 0x000fea000383ffff */
.L_x_313:
[----:B------:R-:W-:Y:S01]  /*10470*/  BSSY B0, `(.L_x_325) ;  /* 0x0000006000007945 */ /* 0x000fe20003800000 */
[----:B------:R-:W-:-:S07]  /*10480*/  IMAD.MOV.U32 R0, RZ, RZ, -0x1 ;  /* 0xffffffffff007424 */ /* 0x000fce00078e00ff */
[----:B------:R-:W-:Y:S05]  /*10490*/  WARPSYNC.COLLECTIVE R0, `(.L_x_326) ;  /* 0x00000000000c7348 */ /* 0x000fea0003c00000 */
[----:B------:R-:W-:Y:S02]  /*104a0*/  ELECT P0, UR62, PT ;  /* 0x00000000003e782f */ /* 0x000fe40003800000 */
[----:B------:R-:W-:Y:S01]  /*104b0*/  MOV R0, UR62 ;  /* 0x0000003e00007c02 */ /* 0x000fe20008000f00 */
[----:B------:R-:W-:Y:S10]  /*104c0*/  ENDCOLLECTIVE ;  /* 0x000000000000791b */ /* 0x000ff40003800000 */
.L_x_326:
[----:B------:R-:W-:Y:S05]  /*104d0*/  BSYNC B0 ;  /* 0x0000000000007941 */ /* 0x000fea0003800000 */
.L_x_325:
[----:B------:R-:W-:Y:S05]  /*104e0*/  BRA `(.L_x_327) ;  /* 0xfffffff800bc7947 */ /* 0x000fea000383ffff */
.L_x_317:
[----:B0-----:R0:W1:Y:S02]  /*104f0*/  SYNCS.PHASECHK.TRANS64.TRYWAIT P0, [R5+URZ], R2 ;  /* 0x00000002050075a7 */ /* 0x001064000800017f */
[----:B-1----:R-:W-:Y:S05]  /*10500*/  @!P0 NANOSLEEP.SYNCS 0x989680 ;  /* 0x009896800000895d */ /* 0x002fea0003900000 */
[----:B------:R-:W1:Y:S02]  /*10510*/  @!P0 SYNCS.PHASECHK.TRANS64 P0, [R5+URZ], R2 ;  /* 0x00000002050085a7 */ /* 0x000e64000800007f */
[----:B-1----:R-:W-:Y:S05]  /*10520*/  @!P0 BRA `(.L_x_317) ;  /* 0xfffffffc00f08947 */ /* 0x002fea000383ffff */
[----:B------:R-:W-:Y:S05]  /*10530*/  BRA `(.L_x_328) ;  /* 0xfffffffc00007947 */ /* 0x000fea000383ffff */
.L_x_318:
[----:B0-----:R0:W1:Y:S02]  /*10540*/  SYNCS.PHASECHK.TRANS64.TRYWAIT P0, [R7+URZ], R4 ;  /* 0x00000004070075a7 */ /* 0x001064000800017f */
[----:B-1----:R-:W-:Y:S05]  /*10550*/  @!P0 NANOSLEEP.SYNCS 0x989680 ;  /* 0x009896800000895d */ /* 0x002fea0003900000 */
[----:B------:R-:W1:Y:S02]  /*10560*/  @!P0 SYNCS.PHASECHK.TRANS64 P0, [R7+URZ], R4 ;  /* 0x00000004070085a7 */ /* 0x000e64000800007f */
[----:B-1----:R-:W-:Y:S05]  /*10570*/  @!P0 BRA `(.L_x_318) ;  /* 0xfffffffc00f08947 */ /* 0x002fea000383ffff */
[----:B------:R-:W-:Y:S05]  /*10580*/  BRA `(.L_x_329) ;  /* 0xfffffffc00107947 */ /* 0x000fea000383ffff */
.L_x_319:
[----:B-1----:R1:W2:Y:S02]  /*10590*/  SYNCS.PHASECHK.TRANS64.TRYWAIT P0, [R6+URZ], R5 ;  /* 0x00000005060075a7 */ /* 0x0022a4000800017f */
[----:B--2---:R-:W-:Y:S05]  /*105a0*/  @!P0 NANOSLEEP.SYNCS 0x989680 ;  /* 0x009896800000895d */ /* 0x004fea0003900000 */
[----:B------:R-:W2:Y:S02]  /*105b0*/  @!P0 SYNCS.PHASECHK.TRANS64 P0, [R6+URZ], R5 ;  /* 0x00000005060085a7 */ /* 0x000ea4000800007f */
[----:B--2---:R-:W-:Y:S05]  /*105c0*/  @!P0 BRA `(.L_x_319) ;  /* 0xfffffffc00f08947 */ /* 0x004fea000383ffff */
[----:B------:R-:W-:Y:S05]  /*105d0*/  BRA `(.L_x_330) ;  /* 0xfffffffc00187947 */ /* 0x000fea000383ffff */
.L_x_331:
[----:B------:R-:W-:-:S00]  /*105e0*/  BRA `(.L_x_331) ;  /* 0xfffffffc00fc7947 */ /* 0x000fc0000383ffff */
[----:B------:R-:W-:-:S00]  /*105f0*/  NOP ;  /* 0x0000000000007918 */ /* 0x000fc00000000000 */
        /* <DEDUP_REMOVED lines=8> */
.L_x_332:


//--------------------- .nv.shared._ZN7cutlass13device_kernelINS_4gemm6kernel13GemmUniversalIN4cute5tupleIJiiiiEEENS1_10collective13CollectiveMmaINS1_37MainloopSm90TmaGmmaWarpSpecializedFP8ILi4ENS5_IJNS4_1CILi1EEENSA_ILi4EEESB_EEENS1_35KernelTmaWarpSpecializedCooperativeEEENS5_IJNSA_ILi128EEENSA_ILi256EEESG_EEENS_12float_e5m2_tENS5_IJlSB_lEEESJ_SK_NS4_8TiledMMAINS4_8MMA_AtomIJNS4_4SM904GMMA31MMA_64x256x32_F32E5M2E5M2_SS_TNILNSO_7ScaleInE1ELSQ_1EEEEEENS4_6LayoutINS5_IJNSA_ILi2EEESB_SB_EEENS5_IJSB_NSA_ILi0EEESW_EEEEENS5_IJNS4_10UnderscoreESZ_SZ_EEEEENS4_23SM90_TMA_LOAD_MULTICASTENS4_14ComposedLayoutINS4_7SwizzleILi3ELi4ELi3EEENS4_18smem_ptr_flag_bitsILi8EEENST_INS5_IJNSA_ILi8EEESG_EEENS5_IJSG_SB_EEEEEEEvNS4_8identityENS4_13SM90_TMA_LOADES1C_vS1D_EENS_8epilogue10collective6detail29Sm90TmaWarpSpecializedAdapterINS1H_15DefaultEpilogueISJ_SK_SK_NS1G_6thread17LinearCombinationISJ_Li1EffLNS1L_9ScaleType4KindE0ELNS_15FloatRoundStyleE2ESJ_EENS1_15EpilogueDefaultEEEEEvvEEEEvNT_6ParamsE --------------------------
	.section	.nv.shared._ZN7cutlass13device_kernelINS_4gemm6kernel13GemmUniversalIN4cute5tupleIJiiiiEEENS1_10collective13CollectiveMmaINS1_37MainloopSm90TmaGmmaWarpSpecializedFP8ILi4ENS5_IJNS4_1CILi1EEENSA_ILi4EEESB_EEENS1_35KernelTmaWarpSpecializedCooperativeEEENS5_IJNSA_ILi128EEENSA_ILi256EEESG_EEENS_12float_e5m2_tENS5_IJlSB_lEEESJ_SK_NS4_8TiledMMAINS4_8MMA_AtomIJNS4_4SM904GMMA31MMA_64x256x32_F32E5M2E5M2_SS_TNILNSO_7ScaleInE1ELSQ_1EEEEEENS4_6LayoutINS5_IJNSA_ILi2EEESB_SB_EEENS5_IJSB_NSA_ILi0EEESW_EEEEENS5_IJNS4_10UnderscoreESZ_SZ_EEEEENS4_23SM90_TMA_LOAD_MULTICASTENS4_14ComposedLayoutINS4_7SwizzleILi3ELi4ELi3EEENS4_18smem_ptr_flag_bitsILi8EEENST_INS5_IJNSA_ILi8EEESG_EEENS5_IJSG_SB_EEEEEEEvNS4_8identityENS4_13SM90_TMA_LOADES1C_vS1D_EENS_8epilogue10collective6detail29Sm90TmaWarpSpecializedAdapterINS1H_15DefaultEpilogueISJ_SK_SK_NS1G_6thread17LinearCombinationISJ_Li1EffLNS1L_9ScaleType4KindE0ELNS_15FloatRoundStyleE2ESJ_EENS1_15EpilogueDefaultEEEEEvvEEEEvNT_6ParamsE,"aw",@nobits
	.sectionflags	@""
	.align	16
	.zero		1024


//--------------------- .nv.shared.reserved.0     --------------------------
	.section	.nv.shared.reserved.0,"aw",@nobits
	.weak		__nv_reservedSMEM_offset_0_alias
	.size		__nv_reservedSMEM_offset_0_alias, 0, 0
	.other		__nv_reservedSMEM_offset_0_alias,@"STO_CUDA_RESERVED_SHARED STV_DEFAULT"
__nv_reservedSMEM_offset_0_alias:
	.zero		0


//--------------------- .nv.global                --------------------------
	.section	.nv.global,"aw",@nobits
.nv.global:
	.type		_ZN40_INTERNAL_609c814a_4_k_cu_8cf46856_271264cute1_E,@object
	.size		_ZN40_INTERNAL_609c814a_4_k_cu_8cf46856_271264cute1_E,(_ZN40_INTERNAL_609c814a_4_k_cu_8cf46856_271264cuda3std3__45__cpo6cbeginE - _ZN40_INTERNAL_609c814a_4_k_cu_8cf46856_271264cute1_E)
_ZN40_INTERNAL_609c814a_4_k_cu_8cf46856_271264cute1_E:
	.zero		1
	.type		_ZN40_INTERNAL_609c814a_4_k_cu_8cf46856_271264cuda3std3__45__cpo6cbeginE,@object
	.size		_ZN40_INTERNAL_609c814a_4_k_cu_8cf46856_271264cuda3std3__45__cpo6cbeginE,(_ZN40_INTERNAL_609c814a_4_k_cu_8cf46856_271264cuda3std3__48in_placeE - _ZN40_INTERNAL_609c814a_4_k_cu_8cf46856_271264cuda3std3__45__cpo6cbeginE)
_ZN40_INTERNAL_609c814a_4_k_cu_8cf46856_271264cuda3std3__45__cpo6cbeginE:
	.zero		1
	.type		_ZN40_INTERNAL_609c814a_4_k_cu_8cf46856_271264cuda3std3__48in_placeE,@object
	.size		_ZN40_INTERNAL_609c814a_4_k_cu_8cf46856_271264cuda3std3__48in_placeE,(_ZN40_INTERNAL_609c814a_4_k_cu_8cf46856_271264cuda3std6ranges3__45__cpo9iter_moveE - _ZN40_INTERNAL_609c814a_4_k_cu_8cf46856_271264cuda3std3__48in_placeE)
_ZN40_INTERNAL_609c814a_4_k_cu_8cf46856_271264cuda3std3__48in_placeE:
	.zero		1
	.type		_ZN40_INTERNAL_609c814a_4_k_cu_8cf46856_271264cuda3std6ranges3__45__cpo9iter_moveE,@object
	.size		_ZN40_INTERNAL_609c814a_4_k_cu_8cf46856_271264cuda3std6ranges3__45__cpo9iter_moveE,(_ZN40_INTERNAL_609c814a_4_k_cu_8cf46856_271264cuda3std3__45__cpo5beginE - _ZN40_INTERNAL_609c814a_4_k_cu_8cf46856_271264cuda3std6ranges3__45__cpo9iter_moveE)
_ZN40_INTERNAL_609c814a_4_k_cu_8cf46856_271264cuda3std6ranges3__45__cpo9iter_moveE:
	.zero		1
	.type		_ZN40_INTERNAL_609c814a_4_k_cu_8cf46856_271264cuda3std3__45__cpo5beginE,@object
	.size		_ZN40_INTERNAL_609c814a_4_k_cu_8cf46856_271264cuda3std3__45__cpo5beginE,(_ZN40_INTERNAL_609c814a_4_k_cu_8cf46856_271264cuda3std3__442_GLOBAL__N__609c814a_4_k_cu_8cf46856_271266ignoreE - _ZN40_INTERNAL_609c814a_4_k_cu_8cf46856_271264cuda3std3__45__cpo5beginE)
_ZN40_INTERNAL_609c814a_4_k_cu_8cf46856_271264cuda3std3__45__cpo5beginE:
	.zero		1
	.type		_ZN40_INTERNAL_609c814a_4_k_cu_8cf46856_271264cuda3std3__442_GLOBAL__N__609c814a_4_k_cu_8cf46856_271266ignoreE,@object
	.size		_ZN40_INTERNAL_609c814a_4_k_cu_8cf46856_271264cuda3std3__442_GLOBAL__N__609c814a_4_k_cu_8cf46856_271266ignoreE,(_ZN40_INTERNAL_609c814a_4_k_cu_8cf46856_271264cute7productE - _ZN40_INTERNAL_609c814a_4_k_cu_8cf46856_271264cuda3std3__442_GLOBAL__N__609c814a_4_k_cu_8cf46856_271266ignoreE)
_ZN40_INTERNAL_609c814a_4_k_cu_8cf46856_271264cuda3std3__442_GLOBAL__N__609c814a_4_k_cu_8cf46856_271266ignoreE:
	.zero		1
	.type		_ZN40_INTERNAL_609c814a_4_k_cu_8cf46856_271264cute7productE,@object
	.size		_ZN40_INTERNAL_609c814a_4_k_cu_8cf46856_271264cute7productE,(_ZN40_INTERNAL_609c814a_4_k_cu_8cf46856_271264cuda3std3__45__cpo3endE - _ZN40_INTERNAL_609c814a_4_k_cu_8cf46856_271264cute7productE)
_ZN40_INTERNAL_609c814a_4_k_cu_8cf46856_271264cute7productE:
	.zero		1
	.type		_ZN40_INTERNAL_609c814a_4_k_cu_8cf46856_271264cuda3std3__45__cpo3endE,@object
	.size		_ZN40_INTERNAL_609c814a_4_k_cu_8cf46856_271264cuda3std3__45__cpo3endE,(_ZN40_INTERNAL_609c814a_4_k_cu_8cf46856_271264cuda3std3__419piecewise_constructE - _ZN40_INTERNAL_609c814a_4_k_cu_8cf46856_271264cuda3std3__45__cpo3endE)
_ZN40_INTERNAL_609c814a_4_k_cu_8cf46856_271264cuda3std3__45__cpo3endE:
	.zero		1
	.type		_ZN40_INTERNAL_609c814a_4_k_cu_8cf46856_271264cuda3std3__419piecewise_constructE,@object
	.size		_ZN40_INTERNAL_609c814a_4_k_cu_8cf46856_271264cuda3std3__419piecewise_constructE,(_ZN40_INTERNAL_609c814a_4_k_cu_8cf46856_271264cuda3std3__45__cpo4cendE - _ZN40_INTERNAL_609c814a_4_k_cu_8cf46856_271264cuda3std3__419piecewise_constructE)
_ZN40_INTERNAL_609c814a_4_k_cu_8cf46856_271264cuda3std3__419piecewise_constructE:
	.zero		1
	.type		_ZN40_INTERNAL_609c814a_4_k_cu_8cf46856_271264cuda3std3__45__cpo4cendE,@object
	.size		_ZN40_INTERNAL_609c814a_4_k_cu_8cf46856_271264cuda3std3__45__cpo4cendE,(_ZN40_INTERNAL_609c814a_4_k_cu_8cf46856_271264cuda3std6ranges3__45__cpo4swapE - _ZN40_INTERNAL_609c814a_4_k_cu_8cf46856_271264cuda3std3__45__cpo4cendE)
_ZN40_INTERNAL_609c814a_4_k_cu_8cf46856_271264cuda3std3__45__cpo4cendE:
	.zero		1
	.type		_ZN40_INTERNAL_609c814a_4_k_cu_8cf46856_271264cuda3std6ranges3__45__cpo4swapE,@object
	.size		_ZN40_INTERNAL_609c814a_4_k_cu_8cf46856_271264cuda3std6ranges3__45__cpo4swapE,(.L_7 - _ZN40_INTERNAL_609c814a_4_k_cu_8cf46856_271264cuda3std6ranges3__45__cpo4swapE)
_ZN40_INTERNAL_609c814a_4_k_cu_8cf46856_271264cuda3std6ranges3__45__cpo4swapE:
	.zero		1
.L_7:


//--------------------- .nv.constant0._ZN7cutlass13device_kernelINS_4gemm6kernel13GemmUniversalIN4cute5tupleIJiiiiEEENS1_10collective13CollectiveMmaINS1_37MainloopSm90TmaGmmaWarpSpecializedFP8ILi4ENS5_IJNS4_1CILi1EEENSA_ILi4EEESB_EEENS1_35KernelTmaWarpSpecializedCooperativeEEENS5_IJNSA_ILi128EEENSA_ILi256EEESG_EEENS_12float_e5m2_tENS5_IJlSB_lEEESJ_SK_NS4_8TiledMMAINS4_8MMA_AtomIJNS4_4SM904GMMA31MMA_64x256x32_F32E5M2E5M2_SS_TNILNSO_7ScaleInE1ELSQ_1EEEEEENS4_6LayoutINS5_IJNSA_ILi2EEESB_SB_EEENS5_IJSB_NSA_ILi0EEESW_EEEEENS5_IJNS4_10UnderscoreESZ_SZ_EEEEENS4_23SM90_TMA_LOAD_MULTICASTENS4_14ComposedLayoutINS4_7SwizzleILi3ELi4ELi3EEENS4_18smem_ptr_flag_bitsILi8EEENST_INS5_IJNSA_ILi8EEESG_EEENS5_IJSG_SB_EEEEEEEvNS4_8identityENS4_13SM90_TMA_LOADES1C_vS1D_EENS_8epilogue10collective6detail29Sm90TmaWarpSpecializedAdapterINS1H_15DefaultEpilogueISJ_SK_SK_NS1G_6thread17LinearCombinationISJ_Li1EffLNS1L_9ScaleType4KindE0ELNS_15FloatRoundStyleE2ESJ_EENS1_15EpilogueDefaultEEEEEvvEEEEvNT_6ParamsE --------------------------
	.section	.nv.constant0._ZN7cutlass13device_kernelINS_4gemm6kernel13GemmUniversalIN4cute5tupleIJiiiiEEENS1_10collective13CollectiveMmaINS1_37MainloopSm90TmaGmmaWarpSpecializedFP8ILi4ENS5_IJNS4_1CILi1EEENSA_ILi4EEESB_EEENS1_35KernelTmaWarpSpecializedCooperativeEEENS5_IJNSA_ILi128EEENSA_ILi256EEESG_EEENS_12float_e5m2_tENS5_IJlSB_lEEESJ_SK_NS4_8TiledMMAINS4_8MMA_AtomIJNS4_4SM904GMMA31MMA_64x256x32_F32E5M2E5M2_SS_TNILNSO_7ScaleInE1ELSQ_1EEEEEENS4_6LayoutINS5_IJNSA_ILi2EEESB_SB_EEENS5_IJSB_NSA_ILi0EEESW_EEEEENS5_IJNS4_10UnderscoreESZ_SZ_EEEEENS4_23SM90_TMA_LOAD_MULTICASTENS4_14ComposedLayoutINS4_7SwizzleILi3ELi4ELi3EEENS4_18smem_ptr_flag_bitsILi8EEENST_INS5_IJNSA_ILi8EEESG_EEENS5_IJSG_SB_EEEEEEEvNS4_8identityENS4_13SM90_TMA_LOADES1C_vS1D_EENS_8epilogue10collective6detail29Sm90TmaWarpSpecializedAdapterINS1H_15DefaultEpilogueISJ_SK_SK_NS1G_6thread17LinearCombinationISJ_Li1EffLNS1L_9ScaleType4KindE0ELNS_15FloatRoundStyleE2ESJ_EENS1_15EpilogueDefaultEEEEEvvEEEEvNT_6ParamsE,"a",@progbits
	.sectionflags	@""
	.align	4
.nv.constant0._ZN7cutlass13device_kernelINS_4gemm6kernel13GemmUniversalIN4cute5tupleIJiiiiEEENS1_10collective13CollectiveMmaINS1_37MainloopSm90TmaGmmaWarpSpecializedFP8ILi4ENS5_IJNS4_1CILi1EEENSA_ILi4EEESB_EEENS1_35KernelTmaWarpSpecializedCooperativeEEENS5_IJNSA_ILi128EEENSA_ILi256EEESG_EEENS_12float_e5m2_tENS5_IJlSB_lEEESJ_SK_NS4_8TiledMMAINS4_8MMA_AtomIJNS4_4SM904GMMA31MMA_64x256x32_F32E5M2E5M2_SS_TNILNSO_7ScaleInE1ELSQ_1EEEEEENS4_6LayoutINS5_IJNSA_ILi2EEESB_SB_EEENS5_IJSB_NSA_ILi0EEESW_EEEEENS5_IJNS4_10UnderscoreESZ_SZ_EEEEENS4_23SM90_TMA_LOAD_MULTICASTENS4_14ComposedLayoutINS4_7SwizzleILi3ELi4ELi3EEENS4_18smem_ptr_flag_bitsILi8EEENST_INS5_IJNSA_ILi8EEESG_EEENS5_IJSG_SB_EEEEEEEvNS4_8identityENS4_13SM90_TMA_LOADES1C_vS1D_EENS_8epilogue10collective6detail29Sm90TmaWarpSpecializedAdapterINS1H_15DefaultEpilogueISJ_SK_SK_NS1G_6thread17LinearCombinationISJ_Li1EffLNS1L_9ScaleType4KindE0ELNS_15FloatRoundStyleE2ESJ_EENS1_15EpilogueDefaultEEEEEvvEEEEvNT_6ParamsE:
	.zero		1664


//--------------------- SYMBOLS --------------------------

	.type		.nv.reservedSmem.offset0,@object
	.size		.nv.reservedSmem.offset0,0x4
